//
// Generated by NVIDIA NVVM Compiler
//
// Compiler Build ID: CL-36424714
// Cuda compilation tools, release 13.0, V13.0.88
// Based on NVVM 20.0.0
//

.version 9.0
.target sm_100
.address_size 64

	// .globl	_Z20tile_matrix_multiplyPlS_S_lll
// _ZZ20tile_matrix_multiplyPlS_S_lllE5tileA has been demoted
// _ZZ20tile_matrix_multiplyPlS_S_lllE5tileB has been demoted
// _ZZ9transposePlS_llE4tile has been demoted

.visible .entry _Z20tile_matrix_multiplyPlS_S_lll(
	.param .u64 .ptr .align 1 _Z20tile_matrix_multiplyPlS_S_lll_param_0,
	.param .u64 .ptr .align 1 _Z20tile_matrix_multiplyPlS_S_lll_param_1,
	.param .u64 .ptr .align 1 _Z20tile_matrix_multiplyPlS_S_lll_param_2,
	.param .u64 _Z20tile_matrix_multiplyPlS_S_lll_param_3,
	.param .u64 _Z20tile_matrix_multiplyPlS_S_lll_param_4,
	.param .u64 _Z20tile_matrix_multiplyPlS_S_lll_param_5
)
{
	.reg .pred 	%p<3>;
	.reg .b32 	%r<17>;
	.reg .b64 	%rd<89>;
	.reg .b64 	%fd<4>;
	// demoted variable
	.shared .align 8 .b8 _ZZ20tile_matrix_multiplyPlS_S_lllE5tileA[2048];
	// demoted variable
	.shared .align 8 .b8 _ZZ20tile_matrix_multiplyPlS_S_lllE5tileB[2048];
	ld.param.u64 	%rd16, [_Z20tile_matrix_multiplyPlS_S_lll_param_0];
	ld.param.u64 	%rd17, [_Z20tile_matrix_multiplyPlS_S_lll_param_1];
	ld.param.u64 	%rd18, [_Z20tile_matrix_multiplyPlS_S_lll_param_2];
	ld.param.u64 	%rd19, [_Z20tile_matrix_multiplyPlS_S_lll_param_4];
	ld.param.u64 	%rd20, [_Z20tile_matrix_multiplyPlS_S_lll_param_5];
	mov.u32 	%r7, %ctaid.y;
	shl.b32 	%r8, %r7, 4;
	mov.u32 	%r1, %tid.y;
	add.s32 	%r9, %r8, %r1;
	cvt.u64.u32 	%rd1, %r9;
	mov.u32 	%r10, %ctaid.x;
	shl.b32 	%r11, %r10, 4;
	mov.u32 	%r2, %tid.x;
	add.s32 	%r12, %r11, %r2;
	cvt.u64.u32 	%rd2, %r12;
	cvt.rn.f64.s64 	%fd1, %rd20;
	mul.f64 	%fd2, %fd1, 0d3FB0000000000000;
	cvt.rpi.f64.f64 	%fd3, %fd2;
	cvt.rzi.s64.f64 	%rd86, %fd3;
	setp.lt.s64 	%p1, %rd86, 1;
	mov.b64 	%rd88, 0;
	@%p1 bra 	$L__BB0_3;
	cvt.u64.u32 	%rd23, %r2;
	shl.b32 	%r13, %r1, 7;
	mov.u32 	%r14, _ZZ20tile_matrix_multiplyPlS_S_lllE5tileA;
	add.s32 	%r3, %r14, %r13;
	shl.b32 	%r15, %r2, 3;
	add.s32 	%r4, %r3, %r15;
	cvt.u64.u32 	%rd24, %r1;
	mov.u32 	%r16, _ZZ20tile_matrix_multiplyPlS_S_lllE5tileB;
	add.s32 	%r6, %r16, %r15;
	add.s32 	%r5, %r6, %r13;
	mad.lo.s64 	%rd25, %rd20, %rd1, %rd23;
	shl.b64 	%rd26, %rd25, 3;
	cvta.to.global.u64 	%rd27, %rd16;
	add.s64 	%rd85, %rd27, %rd26;
	mad.lo.s64 	%rd28, %rd19, %rd24, %rd2;
	shl.b64 	%rd29, %rd28, 3;
	cvta.to.global.u64 	%rd30, %rd17;
	add.s64 	%rd84, %rd30, %rd29;
	shl.b64 	%rd6, %rd19, 7;
	mov.b64 	%rd88, 0;
$L__BB0_2:
	ld.global.u64 	%rd31, [%rd85];
	st.shared.u64 	[%r4], %rd31;
	ld.global.u64 	%rd32, [%rd84];
	st.shared.u64 	[%r5], %rd32;
	bar.sync 	0;
	ld.shared.u64 	%rd33, [%r3];
	ld.shared.u64 	%rd34, [%r6];
	mad.lo.s64 	%rd35, %rd34, %rd33, %rd88;
	ld.shared.u64 	%rd36, [%r3+8];
	ld.shared.u64 	%rd37, [%r6+128];
	mad.lo.s64 	%rd38, %rd37, %rd36, %rd35;
	ld.shared.u64 	%rd39, [%r3+16];
	ld.shared.u64 	%rd40, [%r6+256];
	mad.lo.s64 	%rd41, %rd40, %rd39, %rd38;
	ld.shared.u64 	%rd42, [%r3+24];
	ld.shared.u64 	%rd43, [%r6+384];
	mad.lo.s64 	%rd44, %rd43, %rd42, %rd41;
	ld.shared.u64 	%rd45, [%r3+32];
	ld.shared.u64 	%rd46, [%r6+512];
	mad.lo.s64 	%rd47, %rd46, %rd45, %rd44;
	ld.shared.u64 	%rd48, [%r3+40];
	ld.shared.u64 	%rd49, [%r6+640];
	mad.lo.s64 	%rd50, %rd49, %rd48, %rd47;
	ld.shared.u64 	%rd51, [%r3+48];
	ld.shared.u64 	%rd52, [%r6+768];
	mad.lo.s64 	%rd53, %rd52, %rd51, %rd50;
	ld.shared.u64 	%rd54, [%r3+56];
	ld.shared.u64 	%rd55, [%r6+896];
	mad.lo.s64 	%rd56, %rd55, %rd54, %rd53;
	ld.shared.u64 	%rd57, [%r3+64];
	ld.shared.u64 	%rd58, [%r6+1024];
	mad.lo.s64 	%rd59, %rd58, %rd57, %rd56;
	ld.shared.u64 	%rd60, [%r3+72];
	ld.shared.u64 	%rd61, [%r6+1152];
	mad.lo.s64 	%rd62, %rd61, %rd60, %rd59;
	ld.shared.u64 	%rd63, [%r3+80];
	ld.shared.u64 	%rd64, [%r6+1280];
	mad.lo.s64 	%rd65, %rd64, %rd63, %rd62;
	ld.shared.u64 	%rd66, [%r3+88];
	ld.shared.u64 	%rd67, [%r6+1408];
	mad.lo.s64 	%rd68, %rd67, %rd66, %rd65;
	ld.shared.u64 	%rd69, [%r3+96];
	ld.shared.u64 	%rd70, [%r6+1536];
	mad.lo.s64 	%rd71, %rd70, %rd69, %rd68;
	ld.shared.u64 	%rd72, [%r3+104];
	ld.shared.u64 	%rd73, [%r6+1664];
	mad.lo.s64 	%rd74, %rd73, %rd72, %rd71;
	ld.shared.u64 	%rd75, [%r3+112];
	ld.shared.u64 	%rd76, [%r6+1792];
	mad.lo.s64 	%rd77, %rd76, %rd75, %rd74;
	ld.shared.u64 	%rd78, [%r3+120];
	ld.shared.u64 	%rd79, [%r6+1920];
	mad.lo.s64 	%rd88, %rd79, %rd78, %rd77;
	bar.sync 	0;
	add.s64 	%rd86, %rd86, -1;
	add.s64 	%rd85, %rd85, 128;
	add.s64 	%rd84, %rd84, %rd6;
	setp.ne.s64 	%p2, %rd86, 0;
	@%p2 bra 	$L__BB0_2;
$L__BB0_3:
	cvta.to.global.u64 	%rd80, %rd18;
	mad.lo.s64 	%rd81, %rd19, %rd1, %rd2;
	shl.b64 	%rd82, %rd81, 3;
	add.s64 	%rd83, %rd80, %rd82;
	st.global.u64 	[%rd83], %rd88;
	ret;

}
	// .globl	_Z9transposePlS_ll
.visible .entry _Z9transposePlS_ll(
	.param .u64 .ptr .align 1 _Z9transposePlS_ll_param_0,
	.param .u64 .ptr .align 1 _Z9transposePlS_ll_param_1,
	.param .u64 _Z9transposePlS_ll_param_2,
	.param .u64 _Z9transposePlS_ll_param_3
)
{
	.reg .b32 	%r<18>;
	.reg .b64 	%rd<19>;
	// demoted variable
	.shared .align 8 .b8 _ZZ9transposePlS_llE4tile[2176];
	ld.param.u64 	%rd1, [_Z9transposePlS_ll_param_0];
	ld.param.u64 	%rd2, [_Z9transposePlS_ll_param_1];
	ld.param.u64 	%rd3, [_Z9transposePlS_ll_param_2];
	ld.param.u64 	%rd4, [_Z9transposePlS_ll_param_3];
	cvta.to.global.u64 	%rd5, %rd2;
	cvta.to.global.u64 	%rd6, %rd1;
	mov.u32 	%r1, %ctaid.x;
	shl.b32 	%r2, %r1, 4;
	mov.u32 	%r3, %tid.x;
	add.s32 	%r4, %r2, %r3;
	cvt.u64.u32 	%rd7, %r4;
	mov.u32 	%r5, %ctaid.y;
	shl.b32 	%r6, %r5, 4;
	mov.u32 	%r7, %tid.y;
	add.s32 	%r8, %r6, %r7;
	cvt.u64.u32 	%rd8, %r8;
	mad.lo.s64 	%rd9, %rd4, %rd8, %rd7;
	shl.b64 	%rd10, %rd9, 3;
	add.s64 	%rd11, %rd6, %rd10;
	ld.global.u64 	%rd12, [%rd11];
	mov.u32 	%r9, _ZZ9transposePlS_llE4tile;
	mad.lo.s32 	%r10, %r7, 136, %r9;
	shl.b32 	%r11, %r3, 3;
	add.s32 	%r12, %r10, %r11;
	st.shared.u64 	[%r12], %rd12;
	bar.sync 	0;
	add.s32 	%r13, %r2, %r7;
	cvt.u64.u32 	%rd13, %r13;
	add.s32 	%r14, %r6, %r3;
	cvt.u64.u32 	%rd14, %r14;
	mad.lo.s32 	%r15, %r3, 136, %r9;
	shl.b32 	%r16, %r7, 3;
	add.s32 	%r17, %r15, %r16;
	ld.shared.u64 	%rd15, [%r17];
	mad.lo.s64 	%rd16, %rd3, %rd13, %rd14;
	shl.b64 	%rd17, %rd16, 3;
	add.s64 	%rd18, %rd5, %rd17;
	st.global.u64 	[%rd18], %rd15;
	ret;

}
	// .globl	_Z3addPlS_S_ll
.visible .entry _Z3addPlS_S_ll(
	.param .u64 .ptr .align 1 _Z3addPlS_S_ll_param_0,
	.param .u64 .ptr .align 1 _Z3addPlS_S_ll_param_1,
	.param .u64 .ptr .align 1 _Z3addPlS_S_ll_param_2,
	.param .u64 _Z3addPlS_S_ll_param_3,
	.param .u64 _Z3addPlS_S_ll_param_4
)
{
	.reg .b32 	%r<9>;
	.reg .b64 	%rd<18>;

	ld.param.u64 	%rd1, [_Z3addPlS_S_ll_param_0];
	ld.param.u64 	%rd2, [_Z3addPlS_S_ll_param_1];
	ld.param.u64 	%rd3, [_Z3addPlS_S_ll_param_2];
	ld.param.u64 	%rd4, [_Z3addPlS_S_ll_param_4];
	cvta.to.global.u64 	%rd5, %rd3;
	cvta.to.global.u64 	%rd6, %rd2;
	cvta.to.global.u64 	%rd7, %rd1;
	mov.u32 	%r1, %ctaid.y;
	shl.b32 	%r2, %r1, 4;
	mov.u32 	%r3, %tid.y;
	add.s32 	%r4, %r2, %r3;
	cvt.u64.u32 	%rd8, %r4;
	mov.u32 	%r5, %ctaid.x;
	shl.b32 	%r6, %r5, 4;
	mov.u32 	%r7, %tid.x;
	add.s32 	%r8, %r6, %r7;
	cvt.u64.u32 	%rd9, %r8;
	mad.lo.s64 	%rd10, %rd4, %rd8, %rd9;
	shl.b64 	%rd11, %rd10, 3;
	add.s64 	%rd12, %rd7, %rd11;
	ld.global.u64 	%rd13, [%rd12];
	add.s64 	%rd14, %rd6, %rd11;
	ld.global.u64 	%rd15, [%rd14];
	add.s64 	%rd16, %rd15, %rd13;
	add.s64 	%rd17, %rd5, %rd11;
	st.global.u64 	[%rd17], %rd16;
	ret;

}


// ===== COMPILED SASS (sm_100) =====

	.target	sm_100

	.elftype	@"ET_EXEC"


//--------------------- .note.nv.tkinfo           --------------------------
	.section	.note.nv.tkinfo,"",@"SHT_NOTE"
	.sectionflags	@"SHF_NOTE_NV_TKINFO"
	.tkinfo
        /*0018*/ 	.word	0x00000002
        /*0030*/ 	.string	""
        /*0030*/ 	.string	"ptxas"
        /*0030*/ 	.string	"Cuda compilation tools, release 13.0, V13.0.88"
        /*0030*/ 	.string	"Build cuda_13.0.r13.0/compiler.36424714_0"
        /*0030*/ 	.string	"-arch sm_100 -m 64 "



//--------------------- .note.nv.cuinfo           --------------------------
	.section	.note.nv.cuinfo,"",@"SHT_NOTE"
	.sectionflags	@"SHF_NOTE_NV_CUINFO"
        /*0018*/ 	.short	0x0002
        /*001a*/ 	.short	0x0064
        /*001c*/ 	.short	0x0082
	.zero		2


//--------------------- .nv.info                  --------------------------
	.section	.nv.info,"",@"SHT_CUDA_INFO"
	.align	4


	//----- nvinfo : EIATTR_REGCOUNT
	.align		4
        /*0000*/ 	.byte	0x04, 0x2f
        /*0002*/ 	.short	(.L_1 - .L_0)
	.align		4
.L_0:
        /*0004*/ 	.word	index@(_Z20tile_matrix_multiplyPlS_S_lll)
        /*0008*/ 	.word	0x00000020


	//----- nvinfo : EIATTR_FRAME_SIZE
	.align		4
.L_1:
        /*000c*/ 	.byte	0x04, 0x11
        /*000e*/ 	.short	(.L_3 - .L_2)
	.align		4
.L_2:
        /*0010*/ 	.word	index@(_Z20tile_matrix_multiplyPlS_S_lll)
        /*0014*/ 	.word	0x00000000


	//----- nvinfo : EIATTR_REGCOUNT
	.align		4
.L_3:
        /*0018*/ 	.byte	0x04, 0x2f
        /*001a*/ 	.short	(.L_5 - .L_4)
	.align		4
.L_4:
        /*001c*/ 	.word	index@(_Z9transposePlS_ll)
        /*0020*/ 	.word	0x00000012


	//----- nvinfo : EIATTR_FRAME_SIZE
	.align		4
.L_5:
        /*0024*/ 	.byte	0x04, 0x11
        /*0026*/ 	.short	(.L_7 - .L_6)
	.align		4
.L_6:
        /*0028*/ 	.word	index@(_Z9transposePlS_ll)
        /*002c*/ 	.word	0x00000000


	//----- nvinfo : EIATTR_REGCOUNT
	.align		4
.L_7:
        /*0030*/ 	.byte	0x04, 0x2f
        /*0032*/ 	.short	(.L_9 - .L_8)
	.align		4
.L_8:
        /*0034*/ 	.word	index@(_Z3addPlS_S_ll)
        /*0038*/ 	.word	0x0000000c


	//----- nvinfo : EIATTR_FRAME_SIZE
	.align		4
.L_9:
        /*003c*/ 	.byte	0x04, 0x11
        /*003e*/ 	.short	(.L_11 - .L_10)
	.align		4
.L_10:
        /*0040*/ 	.word	index@(_Z3addPlS_S_ll)
        /*0044*/ 	.word	0x00000000


	//----- nvinfo : EIATTR_MIN_STACK_SIZE
	.align		4
.L_11:
        /*0048*/ 	.byte	0x04, 0x12
        /*004a*/ 	.short	(.L_13 - .L_12)
	.align		4
.L_12:
        /*004c*/ 	.word	index@(_Z3addPlS_S_ll)
        /*0050*/ 	.word	0x00000000


	//----- nvinfo : EIATTR_MIN_STACK_SIZE
	.align		4
.L_13:
        /*0054*/ 	.byte	0x04, 0x12
        /*0056*/ 	.short	(.L_15 - .L_14)
	.align		4
.L_14:
        /*0058*/ 	.word	index@(_Z9transposePlS_ll)
        /*005c*/ 	.word	0x00000000


	//----- nvinfo : EIATTR_MIN_STACK_SIZE
	.align		4
.L_15:
        /*0060*/ 	.byte	0x04, 0x12
        /*0062*/ 	.short	(.L_17 - .L_16)
	.align		4
.L_16:
        /*0064*/ 	.word	index@(_Z20tile_matrix_multiplyPlS_S_lll)
        /*0068*/ 	.word	0x00000000
.L_17:


//--------------------- .nv.compat                --------------------------
	.section	.nv.compat,"",@"SHT_CUDA_COMPAT_INFO"
	.align	4
        /*0000*/ 	.byte	0x02, 0x09, 0x00, 0x00, 0x02, 0x02, 0x01, 0x00, 0x02, 0x05, 0x05, 0x00, 0x03, 0x07, 0x01, 0x01
        /*0010*/ 	.byte	0x02, 0x03, 0x00, 0x00, 0x02, 0x06, 0x01, 0x00, 0x04, 0x0b, 0x08, 0x00, 0x01, 0x00, 0x00, 0x00
        /*0020*/ 	.byte	0x00, 0x00, 0x00, 0x00


//--------------------- .nv.info._Z3addPlS_S_ll   --------------------------
	.section	.nv.info._Z3addPlS_S_ll,"",@"SHT_CUDA_INFO"
	.sectionflags	@""
	.align	4


	//----- nvinfo : EIATTR_CUDA_API_VERSION
	.align		4
        /*0000*/ 	.byte	0x04, 0x37
        /*0002*/ 	.short	(.L_19 - .L_18)
.L_18:
        /*0004*/ 	.word	0x00000082


	//----- nvinfo : EIATTR_KPARAM_INFO
	.align		4
.L_19:
        /*0008*/ 	.byte	0x04, 0x17
        /*000a*/ 	.short	(.L_21 - .L_20)
.L_20:
        /*000c*/ 	.word	0x00000000
        /*0010*/ 	.short	0x0004
        /*0012*/ 	.short	0x0020
        /*0014*/ 	.byte	0x00, 0xf0, 0x21, 0x00


	//----- nvinfo : EIATTR_KPARAM_INFO
	.align		4
.L_21:
        /*0018*/ 	.byte	0x04, 0x17
        /*001a*/ 	.short	(.L_23 - .L_22)
.L_22:
        /*001c*/ 	.word	0x00000000
        /*0020*/ 	.short	0x0003
        /*0022*/ 	.short	0x0018
        /*0024*/ 	.byte	0x00, 0xf0, 0x21, 0x00


	//----- nvinfo : EIATTR_KPARAM_INFO
	.align		4
.L_23:
        /*0028*/ 	.byte	0x04, 0x17
        /*002a*/ 	.short	(.L_25 - .L_24)
.L_24:
        /*002c*/ 	.word	0x00000000
        /*0030*/ 	.short	0x0002
        /*0032*/ 	.short	0x0010
        /*0034*/ 	.byte	0x00, 0xf5, 0x21, 0x00


	//----- nvinfo : EIATTR_KPARAM_INFO
	.align		4
.L_25:
        /*0038*/ 	.byte	0x04, 0x17
        /*003a*/ 	.short	(.L_27 - .L_26)
.L_26:
        /*003c*/ 	.word	0x00000000
        /*0040*/ 	.short	0x0001
        /*0042*/ 	.short	0x0008
        /*0044*/ 	.byte	0x00, 0xf5, 0x21, 0x00


	//----- nvinfo : EIATTR_KPARAM_INFO
	.align		4
.L_27:
        /*0048*/ 	.byte	0x04, 0x17
        /*004a*/ 	.short	(.L_29 - .L_28)
.L_28:
        /*004c*/ 	.word	0x00000000
        /*0050*/ 	.short	0x0000
        /*0052*/ 	.short	0x0000
        /*0054*/ 	.byte	0x00, 0xf5, 0x21, 0x00


	//----- nvinfo : EIATTR_SPARSE_MMA_MASK
	.align		4
.L_29:
        /*0058*/ 	.byte	0x03, 0x50
        /*005a*/ 	.short	0x0000


	//----- nvinfo : EIATTR_MAXREG_COUNT
	.align		4
        /*005c*/ 	.byte	0x03, 0x1b
        /*005e*/ 	.short	0x00ff


	//----- nvinfo : EIATTR_MERCURY_ISA_VERSION
	.align		4
        /*0060*/ 	.byte	0x03, 0x5f
        /*0062*/ 	.short	0x0101


	//----- nvinfo : EIATTR_VRC_CTA_INIT_COUNT
	.align		4
        /*0064*/ 	.byte	0x02, 0x4a
	.zero		1
	.zero		1


	//----- nvinfo : EIATTR_EXIT_INSTR_OFFSETS
	.align		4
        /*0068*/ 	.byte	0x04, 0x1c
        /*006a*/ 	.short	(.L_31 - .L_30)


	//   ....[0]....
.L_30:
        /*006c*/ 	.word	0x000001b0


	//----- nvinfo : EIATTR_CBANK_PARAM_SIZE
	.align		4
.L_31:
        /*0070*/ 	.byte	0x03, 0x19
        /*0072*/ 	.short	0x0028


	//----- nvinfo : EIATTR_PARAM_CBANK
	.align		4
        /*0074*/ 	.byte	0x04, 0x0a
        /*0076*/ 	.short	(.L_33 - .L_32)
	.align		4
.L_32:
        /*0078*/ 	.word	index@(.nv.constant0._Z3addPlS_S_ll)
        /*007c*/ 	.short	0x0380
        /*007e*/ 	.short	0x0028


	//----- nvinfo : EIATTR_SW_WAR
	.align		4
.L_33:
        /*0080*/ 	.byte	0x04, 0x36
        /*0082*/ 	.short	(.L_35 - .L_34)
.L_34:
        /*0084*/ 	.word	0x00000008
.L_35:


//--------------------- .nv.info._Z9transposePlS_ll --------------------------
	.section	.nv.info._Z9transposePlS_ll,"",@"SHT_CUDA_INFO"
	.sectionflags	@""
	.align	4


	//----- nvinfo : EIATTR_CUDA_API_VERSION
	.align		4
        /*0000*/ 	.byte	0x04, 0x37
        /*0002*/ 	.short	(.L_37 - .L_36)
.L_36:
        /*0004*/ 	.word	0x00000082


	//----- nvinfo : EIATTR_KPARAM_INFO
	.align		4
.L_37:
        /*0008*/ 	.byte	0x04, 0x17
        /*000a*/ 	.short	(.L_39 - .L_38)
.L_38:
        /*000c*/ 	.word	0x00000000
        /*0010*/ 	.short	0x0003
        /*0012*/ 	.short	0x0018
        /*0014*/ 	.byte	0x00, 0xf0, 0x21, 0x00


	//----- nvinfo : EIATTR_KPARAM_INFO
	.align		4
.L_39:
        /*0018*/ 	.byte	0x04, 0x17
        /*001a*/ 	.short	(.L_41 - .L_40)
.L_40:
        /*001c*/ 	.word	0x00000000
        /*0020*/ 	.short	0x0002
        /*0022*/ 	.short	0x0010
        /*0024*/ 	.byte	0x00, 0xf0, 0x21, 0x00


	//----- nvinfo : EIATTR_KPARAM_INFO
	.align		4
.L_41:
        /*0028*/ 	.byte	0x04, 0x17
        /*002a*/ 	.short	(.L_43 - .L_42)
.L_42:
        /*002c*/ 	.word	0x00000000
        /*0030*/ 	.short	0x0001
        /*0032*/ 	.short	0x0008
        /*0034*/ 	.byte	0x00, 0xf5, 0x21, 0x00


	//----- nvinfo : EIATTR_KPARAM_INFO
	.align		4
.L_43:
        /*0038*/ 	.byte	0x04, 0x17
        /*003a*/ 	.short	(.L_45 - .L_44)
.L_44:
        /*003c*/ 	.word	0x00000000
        /*0040*/ 	.short	0x0000
        /*0042*/ 	.short	0x0000
        /*0044*/ 	.byte	0x00, 0xf5, 0x21, 0x00


	//----- nvinfo : EIATTR_SPARSE_MMA_MASK
	.align		4
.L_45:
        /*0048*/ 	.byte	0x03, 0x50
        /*004a*/ 	.short	0x0000


	//----- nvinfo : EIATTR_MAXREG_COUNT
	.align		4
        /*004c*/ 	.byte	0x03, 0x1b
        /*004e*/ 	.short	0x00ff


	//----- nvinfo : EIATTR_NUM_BARRIERS
	.align		4
        /*0050*/ 	.byte	0x02, 0x4c
        /*0052*/ 	.byte	0x01
	.zero		1


	//----- nvinfo : EIATTR_MERCURY_ISA_VERSION
	.align		4
        /*0054*/ 	.byte	0x03, 0x5f
        /*0056*/ 	.short	0x0101


	//----- nvinfo : EIATTR_VRC_CTA_INIT_COUNT
	.align		4
        /*0058*/ 	.byte	0x02, 0x4a
	.zero		1
	.zero		1


	//----- nvinfo : EIATTR_EXIT_INSTR_OFFSETS
	.align		4
        /*005c*/ 	.byte	0x04, 0x1c
        /*005e*/ 	.short	(.L_47 - .L_46)


	//   ....[0]....
.L_46:
        /*0060*/ 	.word	0x00000240


	//----- nvinfo : EIATTR_CBANK_PARAM_SIZE
	.align		4
.L_47:
        /*0064*/ 	.byte	0x03, 0x19
        /*0066*/ 	.short	0x0020


	//----- nvinfo : EIATTR_PARAM_CBANK
	.align		4
        /*0068*/ 	.byte	0x04, 0x0a
        /*006a*/ 	.short	(.L_49 - .L_48)
	.align		4
.L_48:
        /*006c*/ 	.word	index@(.nv.constant0._Z9transposePlS_ll)
        /*0070*/ 	.short	0x0380
        /*0072*/ 	.short	0x0020


	//----- nvinfo : EIATTR_SW_WAR
	.align		4
.L_49:
        /*0074*/ 	.byte	0x04, 0x36
        /*0076*/ 	.short	(.L_51 - .L_50)
.L_50:
        /*0078*/ 	.word	0x00000008
.L_51:


//--------------------- .nv.info._Z20tile_matrix_multiplyPlS_S_lll --------------------------
	.section	.nv.info._Z20tile_matrix_multiplyPlS_S_lll,"",@"SHT_CUDA_INFO"
	.sectionflags	@""
	.align	4


	//----- nvinfo : EIATTR_CUDA_API_VERSION
	.align		4
        /*0000*/ 	.byte	0x04, 0x37
        /*0002*/ 	.short	(.L_53 - .L_52)
.L_52:
        /*0004*/ 	.word	0x00000082


	//----- nvinfo : EIATTR_KPARAM_INFO
	.align		4
.L_53:
        /*0008*/ 	.byte	0x04, 0x17
        /*000a*/ 	.short	(.L_55 - .L_54)
.L_54:
        /*000c*/ 	.word	0x00000000
        /*0010*/ 	.short	0x0005
        /*0012*/ 	.short	0x0028
        /*0014*/ 	.byte	0x00, 0xf0, 0x21, 0x00


	//----- nvinfo : EIATTR_KPARAM_INFO
	.align		4
.L_55:
        /*0018*/ 	.byte	0x04, 0x17
        /*001a*/ 	.short	(.L_57 - .L_56)
.L_56:
        /*001c*/ 	.word	0x00000000
        /*0020*/ 	.short	0x0004
        /*0022*/ 	.short	0x0020
        /*0024*/ 	.byte	0x00, 0xf0, 0x21, 0x00


	//----- nvinfo : EIATTR_KPARAM_INFO
	.align		4
.L_57:
        /*0028*/ 	.byte	0x04, 0x17
        /*002a*/ 	.short	(.L_59 - .L_58)
.L_58:
        /*002c*/ 	.word	0x00000000
        /*0030*/ 	.short	0x0003
        /*0032*/ 	.short	0x0018
        /*0034*/ 	.byte	0x00, 0xf0, 0x21, 0x00


	//----- nvinfo : EIATTR_KPARAM_INFO
	.align		4
.L_59:
        /*0038*/ 	.byte	0x04, 0x17
        /*003a*/ 	.short	(.L_61 - .L_60)
.L_60:
        /*003c*/ 	.word	0x00000000
        /*0040*/ 	.short	0x0002
        /*0042*/ 	.short	0x0010
        /*0044*/ 	.byte	0x00, 0xf5, 0x21, 0x00


	//----- nvinfo : EIATTR_KPARAM_INFO
	.align		4
.L_61:
        /*0048*/ 	.byte	0x04, 0x17
        /*004a*/ 	.short	(.L_63 - .L_62)
.L_62:
        /*004c*/ 	.word	0x00000000
        /*0050*/ 	.short	0x0001
        /*0052*/ 	.short	0x0008
        /*0054*/ 	.byte	0x00, 0xf5, 0x21, 0x00


	//----- nvinfo : EIATTR_KPARAM_INFO
	.align		4
.L_63:
        /*0058*/ 	.byte	0x04, 0x17
        /*005a*/ 	.short	(.L_65 - .L_64)
.L_64:
        /*005c*/ 	.word	0x00000000
        /*0060*/ 	.short	0x0000
        /*0062*/ 	.short	0x0000
        /*0064*/ 	.byte	0x00, 0xf5, 0x21, 0x00


	//----- nvinfo : EIATTR_SPARSE_MMA_MASK
	.align		4
.L_65:
        /*0068*/ 	.byte	0x03, 0x50
        /*006a*/ 	.short	0x0000


	//----- nvinfo : EIATTR_MAXREG_COUNT
	.align		4
        /*006c*/ 	.byte	0x03, 0x1b
        /*006e*/ 	.short	0x00ff


	//----- nvinfo : EIATTR_NUM_BARRIERS
	.align		4
        /*0070*/ 	.byte	0x02, 0x4c
        /*0072*/ 	.byte	0x01
	.zero		1


	//----- nvinfo : EIATTR_MERCURY_ISA_VERSION
	.align		4
        /*0074*/ 	.byte	0x03, 0x5f
        /*0076*/ 	.short	0x0101


	//----- nvinfo : EIATTR_VRC_CTA_INIT_COUNT
	.align		4
        /*0078*/ 	.byte	0x02, 0x4a
	.zero		1
	.zero		1


	//----- nvinfo : EIATTR_EXIT_INSTR_OFFSETS
	.align		4
        /*007c*/ 	.byte	0x04, 0x1c
        /*007e*/ 	.short	(.L_67 - .L_66)


	//   ....[0]....
.L_66:
        /*0080*/ 	.word	0x00002f20


	//----- nvinfo : EIATTR_CBANK_PARAM_SIZE
	.align		4
.L_67:
        /*0084*/ 	.byte	0x03, 0x19
        /*0086*/ 	.short	0x0030


	//----- nvinfo : EIATTR_PARAM_CBANK
	.align		4
        /*0088*/ 	.byte	0x04, 0x0a
        /*008a*/ 	.short	(.L_69 - .L_68)
	.align		4
.L_68:
        /*008c*/ 	.word	index@(.nv.constant0._Z20tile_matrix_multiplyPlS_S_lll)
        /*0090*/ 	.short	0x0380
        /*0092*/ 	.short	0x0030


	//----- nvinfo : EIATTR_SW_WAR
	.align		4
.L_69:
        /*0094*/ 	.byte	0x04, 0x36
        /*0096*/ 	.short	(.L_71 - .L_70)
.L_70:
        /*0098*/ 	.word	0x00000008
.L_71:


//--------------------- .nv.callgraph             --------------------------
	.section	.nv.callgraph,"",@"SHT_CUDA_CALLGRAPH"
	.align	4
	.sectionentsize	8
	.align		4
        /*0000*/ 	.word	0x00000000
	.align		4
        /*0004*/ 	.word	0xffffffff
	.align		4
        /*0008*/ 	.word	0x00000000
	.align		4
        /*000c*/ 	.word	0xfffffffe
	.align		4
        /*0010*/ 	.word	0x00000000
	.align		4
        /*0014*/ 	.word	0xfffffffd
	.align		4
        /*0018*/ 	.word	0x00000000
	.align		4
        /*001c*/ 	.word	0xfffffffc


//--------------------- .text._Z3addPlS_S_ll      --------------------------
	.section	.text._Z3addPlS_S_ll,"ax",@progbits
	.align	128
        .global         _Z3addPlS_S_ll
        .type           _Z3addPlS_S_ll,@function
        .size           _Z3addPlS_S_ll,(.L_x_8 - _Z3addPlS_S_ll)
        .other          _Z3addPlS_S_ll,@"STO_CUDA_ENTRY STV_DEFAULT"
_Z3addPlS_S_ll:
.text._Z3addPlS_S_ll:
[----:B------:R-:W-:Y:S01]  /*0000*/  LDC R1, c[0x0][0x37c] ;  /* 0x0000df00ff017b82 */ /* 0x000fe20000000800 */
[----:B------:R-:W0:Y:S01]  /*0010*/  S2R R2, SR_CTAID.X ;  /* 0x0000000000027919 */ /* 0x000e220000002500 */
[----:B------:R-:W1:Y:S01]  /*0020*/  LDCU.64 UR6, c[0x0][0x3a0] ;  /* 0x00007400ff0677ac */ /* 0x000e620008000a00 */
[----:B------:R-:W0:Y:S01]  /*0030*/  S2R R3, SR_TID.X ;  /* 0x0000000000037919 */ /* 0x000e220000002100 */
[----:B------:R-:W2:Y:S01]  /*0040*/  LDCU.128 UR8, c[0x0][0x380] ;  /* 0x00007000ff0877ac */ /* 0x000ea20008000c00 */
[----:B------:R-:W3:Y:S01]  /*0050*/  S2R R5, SR_CTAID.Y ;  /* 0x0000000000057919 */ /* 0x000ee20000002600 */
[----:B------:R-:W4:Y:S01]  /*0060*/  LDCU.64 UR4, c[0x0][0x358] ;  /* 0x00006b00ff0477ac */ /* 0x000f220008000a00 */
[----:B------:R-:W3:Y:S01]  /*0070*/  S2R R0, SR_TID.Y ;  /* 0x0000000000007919 */ /* 0x000ee20000002200 */
[----:B0-----:R-:W-:Y:S02]  /*0080*/  IMAD R2, R2, 0x10, R3 ;  /* 0x0000001002027824 */ /* 0x001fe400078e0203 */
[----:B------:R-:W-:-:S02]  /*0090*/  IMAD.MOV.U32 R3, RZ, RZ, RZ ;  /* 0x000000ffff037224 */ /* 0x000fc400078e00ff */
[----:B---3--:R-:W-:-:S04]  /*00a0*/  IMAD R5, R5, 0x10, R0 ;  /* 0x0000001005057824 */ /* 0x008fc800078e0200 */
[----:B-1----:R-:W-:-:S04]  /*00b0*/  IMAD.WIDE.U32 R2, R5, UR6, R2 ;  /* 0x0000000605027c25 */ /* 0x002fc8000f8e0002 */
[----:B------:R-:W-:Y:S01]  /*00c0*/  IMAD R5, R5, UR7, R3 ;  /* 0x0000000705057c24 */ /* 0x000fe2000f8e0203 */
[----:B------:R-:W0:Y:S01]  /*00d0*/  LDCU.64 UR6, c[0x0][0x390] ;  /* 0x00007200ff0677ac */ /* 0x000e220008000a00 */
[----:B------:R-:W-:-:S03]  /*00e0*/  IMAD.SHL.U32 R8, R2, 0x8, RZ ;  /* 0x0000000802087824 */ /* 0x000fc600078e00ff */
[----:B------:R-:W-:Y:S02]  /*00f0*/  SHF.L.U64.HI R0, R2, 0x3, R5 ;  /* 0x0000000302007819 */ /* 0x000fe40000010205 */
[C---:B--2---:R-:W-:Y:S02]  /*0100*/  IADD3 R2, P0, PT, R8.reuse, UR8, RZ ;  /* 0x0000000808027c10 */ /* 0x044fe4000ff1e0ff */
[----:B------:R-:W-:Y:S02]  /*0110*/  IADD3 R4, P1, PT, R8, UR10, RZ ;  /* 0x0000000a08047c10 */ /* 0x000fe4000ff3e0ff */
[C---:B------:R-:W-:Y:S02]  /*0120*/  IADD3.X R3, PT, PT, R0.reuse, UR9, RZ, P0, !PT ;  /* 0x0000000900037c10 */ /* 0x040fe400087fe4ff */
[----:B------:R-:W-:-:S04]  /*0130*/  IADD3.X R5, PT, PT, R0, UR11, RZ, P1, !PT ;  /* 0x0000000b00057c10 */ /* 0x000fc80008ffe4ff */
[----:B----4-:R-:W2:Y:S04]  /*0140*/  LDG.E.64 R2, desc[UR4][R2.64] ;  /* 0x0000000402027981 */ /* 0x010ea8000c1e1b00 */
[----:B------:R-:W2:Y:S01]  /*0150*/  LDG.E.64 R4, desc[UR4][R4.64] ;  /* 0x0000000404047981 */ /* 0x000ea2000c1e1b00 */
[----:B0-----:R-:W-:-:S04]  /*0160*/  IADD3 R8, P1, PT, R8, UR6, RZ ;  /* 0x0000000608087c10 */ /* 0x001fc8000ff3e0ff */
[----:B------:R-:W-:Y:S02]  /*0170*/  IADD3.X R9, PT, PT, R0, UR7, RZ, P1, !PT ;  /* 0x0000000700097c10 */ /* 0x000fe40008ffe4ff */
[----:B--2---:R-:W-:-:S05]  /*0180*/  IADD3 R6, P0, PT, R2, R4, RZ ;  /* 0x0000000402067210 */ /* 0x004fca0007f1e0ff */
[----:B------:R-:W-:-:S05]  /*0190*/  IMAD.X R7, R3, 0x1, R5, P0 ;  /* 0x0000000103077824 */ /* 0x000fca00000e0605 */
[----:B------:R-:W-:Y:S01]  /*01a0*/  STG.E.64 desc[UR4][R8.64], R6 ;  /* 0x0000000608007986 */ /* 0x000fe2000c101b04 */
[----:B------:R-:W-:Y:S05]  /*01b0*/  EXIT ;  /* 0x000000000000794d */ /* 0x000fea0003800000 */
.L_x_0:
[----:B------:R-:W-:-:S00]  /*01c0*/  BRA `(.L_x_0) ;  /* 0xfffffffc00fc7947 */ /* 0x000fc0000383ffff */
[----:B------:R-:W-:-:S00]  /*01d0*/  NOP ;  /* 0x0000000000007918 */ /* 0x000fc00000000000 */
        /* <DEDUP_REMOVED lines=10> */
.L_x_8:


//--------------------- .text._Z9transposePlS_ll  --------------------------
	.section	.text._Z9transposePlS_ll,"ax",@progbits
	.align	128
        .global         _Z9transposePlS_ll
        .type           _Z9transposePlS_ll,@function
        .size           _Z9transposePlS_ll,(.L_x_9 - _Z9transposePlS_ll)
        .other          _Z9transposePlS_ll,@"STO_CUDA_ENTRY STV_DEFAULT"
_Z9transposePlS_ll:
.text._Z9transposePlS_ll:
[----:B------:R-:W-:Y:S01]  /*0000*/  LDC R1, c[0x0][0x37c] ;  /* 0x0000df00ff017b82 */ /* 0x000fe20000000800 */
[----:B------:R-:W0:Y:S01]  /*0010*/  S2R R9, SR_CTAID.X ;  /* 0x0000000000097919 */ /* 0x000e220000002500 */
[----:B------:R-:W1:Y:S01]  /*0020*/  LDCU.64 UR6, c[0x0][0x398] ;  /* 0x00007300ff0677ac */ /* 0x000e620008000a00 */
[----:B------:R-:W-:Y:S01]  /*0030*/  HFMA2 R3, -RZ, RZ, 0, 0 ;  /* 0x00000000ff037431 */ /* 0x000fe200000001ff */
[----:B------:R-:W0:Y:S01]  /*0040*/  S2R R13, SR_TID.X ;  /* 0x00000000000d7919 */ /* 0x000e220000002100 */
[----:B------:R-:W2:Y:S01]  /*0050*/  LDCU.64 UR8, c[0x0][0x380] ;  /* 0x00007000ff0877ac */ /* 0x000ea20008000a00 */
[----:B------:R-:W3:Y:S01]  /*0060*/  S2R R8, SR_CTAID.Y ;  /* 0x0000000000087919 */ /* 0x000ee20000002600 */
[----:B------:R-:W4:Y:S01]  /*0070*/  LDCU.64 UR4, c[0x0][0x358] ;  /* 0x00006b00ff0477ac */ /* 0x000f220008000a00 */
[----:B------:R-:W3:Y:S01]  /*0080*/  S2R R15, SR_TID.Y ;  /* 0x00000000000f7919 */ /* 0x000ee20000002200 */
[----:B0-----:R-:W-:Y:S02]  /*0090*/  IMAD R2, R9, 0x10, R13 ;  /* 0x0000001009027824 */ /* 0x001fe400078e020d */
[----:B---3--:R-:W-:-:S04]  /*00a0*/  IMAD R5, R8, 0x10, R15 ;  /* 0x0000001008057824 */ /* 0x008fc800078e020f */
[----:B-1----:R-:W-:-:S04]  /*00b0*/  IMAD.WIDE.U32 R2, R5, UR6, R2 ;  /* 0x0000000605027c25 */ /* 0x002fc8000f8e0002 */
[----:B------:R-:W-:Y:S01]  /*00c0*/  IMAD R5, R5, UR7, R3 ;  /* 0x0000000705057c24 */ /* 0x000fe2000f8e0203 */
[C---:B--2---:R-:W-:Y:S01]  /*00d0*/  LEA R6, P0, R2.reuse, UR8, 0x3 ;  /* 0x0000000802067c11 */ /* 0x044fe2000f8018ff */
[----:B------:R-:W0:Y:S03]  /*00e0*/  LDCU.64 UR6, c[0x0][0x390] ;  /* 0x00007200ff0677ac */ /* 0x000e260008000a00 */
[----:B------:R-:W-:Y:S01]  /*00f0*/  LEA.HI.X R7, R2, UR9, R5, 0x3, P0 ;  /* 0x0000000902077c11 */ /* 0x000fe200080f1c05 */
[----:B------:R-:W1:Y:S04]  /*0100*/  LDCU.64 UR8, c[0x0][0x388] ;  /* 0x00007100ff0877ac */ /* 0x000e680008000a00 */
[----:B----4-:R2:W3:Y:S01]  /*0110*/  LDG.E.64 R2, desc[UR4][R6.64] ;  /* 0x0000000406027981 */ /* 0x0104e2000c1e1b00 */
[----:B------:R-:W-:-:S02]  /*0120*/  MOV R0, 0x400 ;  /* 0x0000040000007802 */ /* 0x000fc40000000f00 */
[----:B------:R-:W-:Y:S01]  /*0130*/  LEA R9, R9, R15, 0x4 ;  /* 0x0000000f09097211 */ /* 0x000fe200078e20ff */
[----:B------:R-:W4:Y:S01]  /*0140*/  S2R R5, SR_CgaCtaId ;  /* 0x0000000000057919 */ /* 0x000f220000008800 */
[----:B--2---:R-:W-:Y:S01]  /*0150*/  MOV R7, RZ ;  /* 0x000000ff00077202 */ /* 0x004fe20000000f00 */
[----:B------:R-:W-:-:S04]  /*0160*/  IMAD R6, R8, 0x10, R13 ;  /* 0x0000001008067824 */ /* 0x000fc800078e020d */
[----:B0-----:R-:W-:-:S04]  /*0170*/  IMAD.WIDE.U32 R6, R9, UR6, R6 ;  /* 0x0000000609067c25 */ /* 0x001fc8000f8e0006 */
[----:B------:R-:W-:Y:S01]  /*0180*/  IMAD R9, R9, UR7, R7 ;  /* 0x0000000709097c24 */ /* 0x000fe2000f8e0207 */
[----:B-1----:R-:W-:-:S04]  /*0190*/  LEA R8, P0, R6, UR8, 0x3 ;  /* 0x0000000806087c11 */ /* 0x002fc8000f8018ff */
[----:B------:R-:W-:Y:S02]  /*01a0*/  LEA.HI.X R9, R6, UR9, R9, 0x3, P0 ;  /* 0x0000000906097c11 */ /* 0x000fe400080f1c09 */
[----:B----4-:R-:W-:-:S05]  /*01b0*/  LEA R0, R5, R0, 0x18 ;  /* 0x0000000005007211 */ /* 0x010fca00078ec0ff */
[--C-:B------:R-:W-:Y:S02]  /*01c0*/  IMAD R4, R15, 0x88, R0.reuse ;  /* 0x000000880f047824 */ /* 0x100fe400078e0200 */
[C---:B------:R-:W-:Y:S02]  /*01d0*/  IMAD R0, R13.reuse, 0x88, R0 ;  /* 0x000000880d007824 */ /* 0x040fe400078e0200 */
[----:B------:R-:W-:-:S03]  /*01e0*/  IMAD R11, R13, 0x8, R4 ;  /* 0x000000080d0b7824 */ /* 0x000fc600078e0204 */
[----:B------:R-:W-:Y:S02]  /*01f0*/  LEA R0, R15, R0, 0x3 ;  /* 0x000000000f007211 */ /* 0x000fe400078e18ff */
[----:B---3--:R-:W-:Y:S01]  /*0200*/  STS.64 [R11], R2 ;  /* 0x000000020b007388 */ /* 0x008fe20000000a00 */
[----:B------:R-:W-:Y:S06]  /*0210*/  BAR.SYNC.DEFER_BLOCKING 0x0 ;  /* 0x0000000000007b1d */ /* 0x000fec0000010000 */
[----:B------:R-:W0:Y:S04]  /*0220*/  LDS.64 R4, [R0] ;  /* 0x0000000000047984 */ /* 0x000e280000000a00 */
[----:B0-----:R-:W-:Y:S01]  /*0230*/  STG.E.64 desc[UR4][R8.64], R4 ;  /* 0x0000000408007986 */ /* 0x001fe2000c101b04 */
[----:B------:R-:W-:Y:S05]  /*0240*/  EXIT ;  /* 0x000000000000794d */ /* 0x000fea0003800000 */
.L_x_1:
        /* <DEDUP_REMOVED lines=11> */
.L_x_9:


//--------------------- .text._Z20tile_matrix_multiplyPlS_S_lll --------------------------
	.section	.text._Z20tile_matrix_multiplyPlS_S_lll,"ax",@progbits
	.align	128
        .global         _Z20tile_matrix_multiplyPlS_S_lll
        .type           _Z20tile_matrix_multiplyPlS_S_lll,@function
        .size           _Z20tile_matrix_multiplyPlS_S_lll,(.L_x_10 - _Z20tile_matrix_multiplyPlS_S_lll)
        .other          _Z20tile_matrix_multiplyPlS_S_lll,@"STO_CUDA_ENTRY STV_DEFAULT"
_Z20tile_matrix_multiplyPlS_S_lll:
.text._Z20tile_matrix_multiplyPlS_S_lll:
[----:B------:R-:W-:Y:S01]  /*0000*/  LDC R1, c[0x0][0x37c] ;  /* 0x0000df00ff017b82 */ /* 0x000fe20000000800 */
[----:B------:R-:W0:Y:S01]  /*0010*/  LDCU.64 UR4, c[0x0][0x3a8] ;  /* 0x00007500ff0477ac */ /* 0x000e220008000a00 */
[----:B------:R-:W1:Y:S01]  /*0020*/  S2R R0, SR_CTAID.Y ;  /* 0x0000000000007919 */ /* 0x000e620000002600 */
[----:B------:R-:W-:Y:S01]  /*0030*/  CS2R R22, SRZ ;  /* 0x0000000000167805 */ /* 0x000fe2000001ff00 */
[----:B------:R-:W2:Y:S01]  /*0040*/  LDCU.64 UR12, c[0x0][0x358] ;  /* 0x00006b00ff0c77ac */ /* 0x000ea20008000a00 */
[----:B------:R-:W1:Y:S01]  /*0050*/  S2R R9, SR_TID.Y ;  /* 0x0000000000097919 */ /* 0x000e620000002200 */
[----:B------:R-:W3:Y:S01]  /*0060*/  S2R R17, SR_CTAID.X ;  /* 0x0000000000117919 */ /* 0x000ee20000002500 */
[----:B------:R-:W3:Y:S01]  /*0070*/  S2R R4, SR_TID.X ;  /* 0x0000000000047919 */ /* 0x000ee20000002100 */
[----:B0-----:R-:W0:Y:S02]  /*0080*/  I2F.F64.S64 R2, UR4 ;  /* 0x0000000400027d12 */ /* 0x001e240008301c00 */
[----:B0-----:R-:W-:Y:S01]  /*0090*/  DMUL R2, R2, 0.0625 ;  /* 0x3fb0000002027828 */ /* 0x001fe20000000000 */
[----:B-1----:R-:W-:-:S09]  /*00a0*/  LEA R7, R0, R9, 0x4 ;  /* 0x0000000900077211 */ /* 0x002fd200078e20ff */
[----:B------:R-:W0:Y:S01]  /*00b0*/  F2I.S64.F64.CEIL R2, R2 ;  /* 0x0000000200027311 */ /* 0x000e220000309900 */
[----:B---3--:R-:W-:Y:S02]  /*00c0*/  LEA R16, R17, R4, 0x4 ;  /* 0x0000000411107211 */ /* 0x008fe400078e20ff */
[----:B0-----:R-:W-:-:S04]  /*00d0*/  ISETP.GE.U32.AND P0, PT, R2, 0x1, PT ;  /* 0x000000010200780c */ /* 0x001fc80003f06070 */
[----:B------:R-:W-:-:S13]  /*00e0*/  ISETP.GE.AND.EX P0, PT, R3, RZ, PT, P0 ;  /* 0x000000ff0300720c */ /* 0x000fda0003f06300 */
[----:B--2---:R-:W-:Y:S05]  /*00f0*/  @!P0 BRA `(.L_x_2) ;  /* 0x0000002c00648947 */ /* 0x004fea0003800000 */
[----:B------:R-:W0:Y:S01]  /*0100*/  S2UR UR5, SR_CgaCtaId ;  /* 0x00000000000579c3 */ /* 0x000e220000008800 */
[----:B------:R-:W1:Y:S01]  /*0110*/  LDCU.128 UR8, c[0x0][0x3a0] ;  /* 0x00007400ff0877ac */ /* 0x000e620008000c00 */
[----:B------:R-:W-:Y:S02]  /*0120*/  ISETP.GT.U32.AND P0, PT, R2, RZ, PT ;  /* 0x000000ff0200720c */ /* 0x000fe40003f04070 */
[----:B------:R-:W-:Y:S02]  /*0130*/  CS2R R22, SRZ ;  /* 0x0000000000167805 */ /* 0x000fe4000001ff00 */
[----:B------:R-:W-:Y:S01]  /*0140*/  MOV R5, RZ ;  /* 0x000000ff00057202 */ /* 0x000fe20000000f00 */
[----:B------:R-:W2:Y:S01]  /*0150*/  LDCU.128 UR16, c[0x0][0x380] ;  /* 0x00007000ff1077ac */ /* 0x000ea20008000c00 */
[----:B------:R-:W-:Y:S02]  /*0160*/  MOV R17, RZ ;  /* 0x000000ff00117202 */ /* 0x000fe40000000f00 */
[----:B------:R-:W-:Y:S01]  /*0170*/  ISETP.GT.AND.EX P0, PT, R3, RZ, PT, P0 ;  /* 0x000000ff0300720c */ /* 0x000fe20003f04300 */
[----:B------:R-:W-:Y:S01]  /*0180*/  UMOV UR4, 0x400 ;  /* 0x0000040000047882 */ /* 0x000fe20000000000 */
[----:B-1----:R-:W-:Y:S01]  /*0190*/  IMAD.WIDE.U32 R10, R7, UR10, R4 ;  /* 0x0000000a070a7c25 */ /* 0x002fe2000f8e0004 */
[----:B------:R-:W-:-:S03]  /*01a0*/  USHF.L.U64.HI UR7, UR8, 0x7, UR9 ;  /* 0x0000000708077899 */ /* 0x000fc60008010209 */
[----:B------:R-:W-:Y:S01]  /*01b0*/  IMAD.WIDE.U32 R12, R9, UR8, R16 ;  /* 0x00000008090c7c25 */ /* 0x000fe2000f8e0010 */
[----:B0-----:R-:W-:Y:S01]  /*01c0*/  ULEA UR6, UR5, UR4, 0x18 ;  /* 0x0000000405067291 */ /* 0x001fe2000f8ec0ff */
[----:B--2---:R-:W-:Y:S01]  /*01d0*/  LEA R18, P1, R10, UR16, 0x3 ;  /* 0x000000100a127c11 */ /* 0x004fe2000f8218ff */
[----:B------:R-:W-:Y:S01]  /*01e0*/  UIADD3 UR4, UPT, UPT, UR4, 0x800, URZ ;  /* 0x0000080004047890 */ /* 0x000fe2000fffe0ff */
[----:B------:R-:W-:Y:S01]  /*01f0*/  IMAD R19, R7, UR11, R11 ;  /* 0x0000000b07137c24 */ /* 0x000fe2000f8e020b */
[----:B------:R-:W-:Y:S01]  /*0200*/  LEA R20, P2, R12, UR18, 0x3 ;  /* 0x000000120c147c11 */ /* 0x000fe2000f8418ff */
[C---:B------:R-:W-:Y:S01]  /*0210*/  IMAD R21, R9.reuse, UR9, R13 ;  /* 0x0000000909157c24 */ /* 0x040fe2000f8e020d */
[----:B------:R-:W-:Y:S01]  /*0220*/  ULEA UR4, UR5, UR4, 0x18 ;  /* 0x0000000405047291 */ /* 0x000fe2000f8ec0ff */
[----:B------:R-:W-:Y:S01]  /*0230*/  LEA R6, R9, UR6, 0x7 ;  /* 0x0000000609067c11 */ /* 0x000fe2000f8e38ff */
[----:B------:R-:W-:Y:S01]  /*0240*/  USHF.L.U32 UR5, UR8, 0x7, URZ ;  /* 0x0000000708057899 */ /* 0x000fe200080006ff */
[----:B------:R-:W-:-:S02]  /*0250*/  LEA.HI.X R19, R10, UR17, R19, 0x3, P1 ;  /* 0x000000110a137c11 */ /* 0x000fc400088f1c13 */
[----:B------:R-:W-:Y:S02]  /*0260*/  LEA.HI.X R21, R12, UR19, R21, 0x3, P2 ;  /* 0x000000130c157c11 */ /* 0x000fe400090f1c15 */
[C---:B------:R-:W-:Y:S02]  /*0270*/  LEA R0, R4.reuse, UR4, 0x3 ;  /* 0x0000000404007c11 */ /* 0x040fe4000f8e18ff */
[----:B------:R-:W-:Y:S02]  /*0280*/  LEA R5, R4, R6, 0x3 ;  /* 0x0000000604057211 */ /* 0x000fe400078e18ff */
[----:B------:R-:W-:Y:S01]  /*0290*/  LEA R4, R9, R0, 0x7 ;  /* 0x0000000009047211 */ /* 0x000fe200078e38ff */
[----:B------:R-:W-:Y:S06]  /*02a0*/  @!P0 BRA `(.L_x_3) ;  /* 0x00000024005c8947 */ /* 0x000fec0003800000 */
[----:B------:R-:W-:Y:S02]  /*02b0*/  ISETP.GT.U32.AND P1, PT, R2, 0x3, PT ;  /* 0x000000030200780c */ /* 0x000fe40003f24070 */
[----:B------:R-:W-:Y:S02]  /*02c0*/  PLOP3.LUT P0, PT, PT, PT, PT, 0x80, 0x8 ;  /* 0x000000000008781c */ /* 0x000fe40003f0f070 */
[----:B------:R-:W-:-:S13]  /*02d0*/  ISETP.GT.AND.EX P1, PT, R3, RZ, PT, P1 ;  /* 0x000000ff0300720c */ /* 0x000fda0003f24310 */
[----:B------:R-:W-:Y:S05]  /*02e0*/  @!P1 BRA `(.L_x_4) ;  /* 0x0000001800209947 */ /* 0x000fea0003800000 */
[----:B------:R-:W-:-:S13]  /*02f0*/  PLOP3.LUT P0, PT, PT, PT, PT, 0x8, 0x80 ;  /* 0x000000000080781c */ /* 0x000fda0003f0e170 */
.L_x_5:
[----:B------:R-:W2:Y:S04]  /*0300*/  LDG.E.64 R10, desc[UR12][R18.64] ;  /* 0x0000000c120a7981 */ /* 0x000ea8000c1e1b00 */
[----:B------:R-:W3:Y:S04]  /*0310*/  LDG.E.64 R26, desc[UR12][R20.64] ;  /* 0x0000000c141a7981 */ /* 0x000ee8000c1e1b00 */
[----:B--2---:R-:W-:Y:S04]  /*0320*/  STS.64 [R5], R10 ;  /* 0x0000000a05007388 */ /* 0x004fe80000000a00 */
[----:B---3--:R-:W-:Y:S01]  /*0330*/  STS.64 [R4], R26 ;  /* 0x0000001a04007388 */ /* 0x008fe20000000a00 */
[----:B------:R-:W-:Y:S06]  /*0340*/  BAR.SYNC.DEFER_BLOCKING 0x0 ;  /* 0x0000000000007b1d */ /* 0x000fec0000010000 */
[----:B------:R-:W-:Y:S04]  /*0350*/  LDS.64 R8, [R0] ;  /* 0x0000000000087984 */ /* 0x000fe80000000a00 */
[----:B------:R-:W0:Y:S04]  /*0360*/  LDS.128 R12, [R6] ;  /* 0x00000000060c7984 */ /* 0x000e280000000c00 */
[----:B------:R-:W1:Y:S04]  /*0370*/  LDS.64 R24, [R0+0x80] ;  /* 0x0000800000187984 */ /* 0x000e680000000a00 */
[----:B------:R-:W-:Y:S01]  /*0380*/  LDS.64 R26, [R0+0x200] ;  /* 0x00020000001a7984 */ /* 0x000fe20000000a00 */
[----:B0-----:R-:W-:-:S02]  /*0390*/  IMAD R9, R9, R12, RZ ;  /* 0x0000000c09097224 */ /* 0x001fc400078e02ff */
[----:B------:R-:W-:-:S04]  /*03a0*/  IMAD.WIDE.U32 R22, R12, R8, R22 ;  /* 0x000000080c167225 */ /* 0x000fc800078e0016 */
[----:B------:R-:W-:Y:S02]  /*03b0*/  IMAD R29, R13, R8, R9 ;  /* 0x000000080d1d7224 */ /* 0x000fe400078e0209 */
[----:B------:R-:W-:Y:S01]  /*03c0*/  LDS.64 R12, [R0+0x100] ;  /* 0x00010000000c7984 */ /* 0x000fe20000000a00 */
[-C--:B-1----:R-:W-:Y:S02]  /*03d0*/  IMAD R25, R25, R14.reuse, RZ ;  /* 0x0000000e19197224 */ /* 0x082fe400078e02ff */
[----:B------:R-:W-:Y:S01]  /*03e0*/  IADD3 R23, PT, PT, R23, R29, RZ ;  /* 0x0000001d17177210 */ /* 0x000fe20007ffe0ff */
[----:B------:R-:W0:Y:S01]  /*03f0*/  LDS.128 R8, [R6+0x10] ;  /* 0x0000100006087984 */ /* 0x000e220000000c00 */
[C---:B------:R-:W-:Y:S02]  /*0400*/  IMAD R15, R24.reuse, R15, R25 ;  /* 0x0000000f180f7224 */ /* 0x040fe400078e0219 */
[----:B------:R-:W-:Y:S02]  /*0410*/  IMAD.WIDE.U32 R24, R24, R14, R22 ;  /* 0x0000000e18187225 */ /* 0x000fe400078e0016 */
[----:B------:R-:W1:Y:S03]  /*0420*/  LDS.64 R22, [R0+0x180] ;  /* 0x0001800000167984 */ /* 0x000e660000000a00 */
[----:B------:R-:W-:Y:S01]  /*0430*/  IADD3 R25, PT, PT, R25, R15, RZ ;  /* 0x0000000f19197210 */ /* 0x000fe20007ffe0ff */
[----:B0-----:R-:W-:-:S02]  /*0440*/  IMAD R13, R13, R8, RZ ;  /* 0x000000080d0d7224 */ /* 0x001fc400078e02ff */
[----:B------:R-:W-:-:S04]  /*0450*/  IMAD.WIDE.U32 R24, R8, R12, R24 ;  /* 0x0000000c08187225 */ /* 0x000fc800078e0018 */
[----:B------:R-:W-:Y:S02]  /*0460*/  IMAD R9, R9, R12, R13 ;  /* 0x0000000c09097224 */ /* 0x000fe400078e020d */
[----:B------:R-:W0:Y:S03]  /*0470*/  LDS.128 R12, [R6+0x20] ;  /* 0x00002000060c7984 */ /* 0x000e260000000c00 */
[----:B------:R-:W-:Y:S01]  /*0480*/  IADD3 R25, PT, PT, R25, R9, RZ ;  /* 0x0000000919197210 */ /* 0x000fe20007ffe0ff */
[----:B-1----:R-:W-:-:S04]  /*0490*/  IMAD R9, R23, R10, RZ ;  /* 0x0000000a17097224 */ /* 0x002fc800078e02ff */
[C---:B------:R-:W-:Y:S02]  /*04a0*/  IMAD R8, R22.reuse, R11, R9 ;  /* 0x0000000b16087224 */ /* 0x040fe400078e0209 */
[----:B------:R-:W-:Y:S02]  /*04b0*/  IMAD.WIDE.U32 R10, R22, R10, R24 ;  /* 0x0000000a160a7225 */ /* 0x000fe400078e0018 */
[----:B------:R-:W1:Y:S03]  /*04c0*/  LDS.64 R22, [R0+0x280] ;  /* 0x0002800000167984 */ /* 0x000e660000000a00 */
[----:B------:R-:W-:Y:S01]  /*04d0*/  IADD3 R11, PT, PT, R11, R8, RZ ;  /* 0x000000080b0b7210 */ /* 0x000fe20007ffe0ff */
[----:B------:R-:W-:Y:S01]  /*04e0*/  LDS.64 R24, [R0+0x300] ;  /* 0x0003000000187984 */ /* 0x000fe20000000a00 */
[----:B0-----:R-:W-:-:S04]  /*04f0*/  IMAD R9, R27, R12, RZ ;  /* 0x0000000c1b097224 */ /* 0x001fc800078e02ff */
[-C--:B------:R-:W-:Y:S02]  /*0500*/  IMAD R13, R13, R26.reuse, R9 ;  /* 0x0000001a0d0d7224 */ /* 0x080fe400078e0209 */
[----:B------:R-:W-:Y:S02]  /*0510*/  IMAD.WIDE.U32 R26, R12, R26, R10 ;  /* 0x0000001a0c1a7225 */ /* 0x000fe400078e000a */
        /* <DEDUP_REMOVED lines=29> */
[----:B0-----:R-:W-:-:S04]  /*06f0*/  IMAD R13, R25, R8, RZ ;  /* 0x00000008190d7224 */ /* 0x001fc800078e02ff */
[-C--:B------:R-:W-:Y:S02]  /*0700*/  IMAD R13, R9, R24.reuse, R13 ;  /* 0x00000018090d7224 */ /* 0x080fe400078e020d */
[----:B------:R-:W-:Y:S02]  /*0710*/  IMAD.WIDE.U32 R8, R8, R24, R14 ;  /* 0x0000001808087225 */ /* 0x000fe400078e000e */
[----:B------:R-:W-:Y:S03]  /*0720*/  LDS.64 R24, [R0+0x600] ;  /* 0x0006000000187984 */ /* 0x000fe60000000a00 */
[----:B------:R-:W-:Y:S01]  /*0730*/  IADD3 R9, PT, PT, R9, R13, RZ ;  /* 0x0000000d09097210 */ /* 0x000fe20007ffe0ff */
[----:B-1----:R-:W-:Y:S01]  /*0740*/  IMAD R23, R23, R10, RZ ;  /* 0x0000000a17177224 */ /* 0x002fe200078e02ff */
[----:B------:R-:W0:Y:S03]  /*0750*/  LDS.128 R12, [R6+0x60] ;  /* 0x00006000060c7984 */ /* 0x000e260000000c00 */
[----:B------:R-:W-:-:S02]  /*0760*/  IMAD R23, R22, R11, R23 ;  /* 0x0000000b16177224 */ /* 0x000fc400078e0217 */
[----:B------:R-:W-:Y:S02]  /*0770*/  IMAD.WIDE.U32 R8, R22, R10, R8 ;  /* 0x0000000a16087225 */ /* 0x000fe400078e0008 */
[----:B------:R-:W1:Y:S03]  /*0780*/  LDS.64 R10, [R0+0x680] ;  /* 0x00068000000a7984 */ /* 0x000e660000000a00 */
[----:B------:R-:W-:Y:S02]  /*0790*/  IADD3 R9, PT, PT, R9, R23, RZ ;  /* 0x0000001709097210 */ /* 0x000fe40007ffe0ff */
[----:B------:R-:W-:Y:S01]  /*07a0*/  LDS.64 R22, [R0+0x780] ;  /* 0x0007800000167984 */ /* 0x000fe20000000a00 */
[----:B0-----:R-:W-:-:S04]  /*07b0*/  IMAD R25, R25, R12, RZ ;  /* 0x0000000c19197224 */ /* 0x001fc800078e02ff */
[-C--:B------:R-:W-:Y:S02]  /*07c0*/  IMAD R25, R13, R24.reuse, R25 ;  /* 0x000000180d197224 */ /* 0x080fe400078e0219 */
[----:B------:R-:W-:Y:S02]  /*07d0*/  IMAD.WIDE.U32 R12, R12, R24, R8 ;  /* 0x000000180c0c7225 */ /* 0x000fe400078e0008 */
[----:B------:R-:W-:Y:S02]  /*07e0*/  LDS.64 R8, [R0+0x700] ;  /* 0x0007000000087984 */ /* 0x000fe40000000a00 */
[----:B-1----:R-:W-:Y:S01]  /*07f0*/  IMAD R11, R11, R14, RZ ;  /* 0x0000000e0b0b7224 */ /* 0x002fe200078e02ff */
[----:B------:R-:W-:-:S03]  /*0800*/  IADD3 R13, PT, PT, R13, R25, RZ ;  /* 0x000000190d0d7210 */ /* 0x000fc60007ffe0ff */
[C---:B------:R-:W-:Y:S02]  /*0810*/  IMAD R25, R10.reuse, R15, R11 ;  /* 0x0000000f0a197224 */ /* 0x040fe400078e020b */
[----:B------:R-:W-:Y:S02]  /*0820*/  IMAD.WIDE.U32 R10, R10, R14, R12 ;  /* 0x0000000e0a0a7225 */ /* 0x000fe400078e000c */
[----:B------:R-:W0:Y:S01]  /*0830*/  LDS.128 R12, [R6+0x70] ;  /* 0x00007000060c7984 */ /* 0x000e220000000c00 */
[----:B------:R-:W-:Y:S06]  /*0840*/  BAR.SYNC.DEFER_BLOCKING 0x0 ;  /* 0x0000000000007b1d */ /* 0x000fec0000010000 */
[----:B------:R-:W2:Y:S01]  /*0850*/  LDG.E.64 R26, desc[UR12][R18.64+0x80] ;  /* 0x0000800c121a7981 */ /* 0x000ea2000c1e1b00 */
[----:B------:R-:W-:-:S04]  /*0860*/  IADD3 R20, P1, PT, R20, UR5, RZ ;  /* 0x0000000514147c10 */ /* 0x000fc8000ff3e0ff */
[----:B------:R-:W-:Y:S01]  /*0870*/  IADD3.X R21, PT, PT, R21, UR7, RZ, P1, !PT ;  /* 0x0000000715157c10 */ /* 0x000fe20008ffe4ff */
[----:B--2---:R1:W-:Y:S04]  /*0880*/  STS.64 [R5], R26 ;  /* 0x0000001a05007388 */ /* 0x0043e80000000a00 */
[----:B-1----:R-:W2:Y:S01]  /*0890*/  LDG.E.64 R26, desc[UR12][R20.64] ;  /* 0x0000000c141a7981 */ /* 0x002ea2000c1e1b00 */
[----:B0-----:R-:W-:Y:S01]  /*08a0*/  IMAD R9, R9, R12, RZ ;  /* 0x0000000c09097224 */ /* 0x001fe200078e02ff */
[----:B------:R-:W-:-:S03]  /*08b0*/  IADD3 R11, PT, PT, R11, R25, RZ ;  /* 0x000000190b0b7210 */ /* 0x000fc60007ffe0ff */
[-C--:B------:R-:W-:Y:S02]  /*08c0*/  IMAD R13, R13, R8.reuse, R9 ;  /* 0x000000080d0d7224 */ /* 0x080fe400078e0209 */
[----:B------:R-:W-:-:S05]  /*08d0*/  IMAD.WIDE.U32 R24, R12, R8, R10 ;  /* 0x000000080c187225 */ /* 0x000fca00078e000a */
[----:B------:R-:W-:Y:S01]  /*08e0*/  IADD3 R25, PT, PT, R25, R13, RZ ;  /* 0x0000000d19197210 */ /* 0x000fe20007ffe0ff */
[----:B------:R-:W-:-:S04]  /*08f0*/  IMAD R13, R23, R14, RZ ;  /* 0x0000000e170d7224 */ /* 0x000fc800078e02ff */
[C---:B------:R-:W-:Y:S02]  /*0900*/  IMAD R12, R22.reuse, R15, R13 ;  /* 0x0000000f160c7224 */ /* 0x040fe400078e020d */
[----:B------:R-:W-:-:S05]  /*0910*/  IMAD.WIDE.U32 R14, R22, R14, R24 ;  /* 0x0000000e160e7225 */ /* 0x000fca00078e0018 */
[----:B------:R-:W-:Y:S01]  /*0920*/  IADD3 R15, PT, PT, R15, R12, RZ ;  /* 0x0000000c0f0f7210 */ /* 0x000fe20007ffe0ff */
[----:B--2---:R-:W-:Y:S01]  /*0930*/  STS.64 [R4], R26 ;  /* 0x0000001a04007388 */ /* 0x004fe20000000a00 */
[----:B------:R-:W-:Y:S06]  /*0940*/  BAR.SYNC.DEFER_BLOCKING 0x0 ;  /* 0x0000000000007b1d */ /* 0x000fec0000010000 */
[----:B------:R-:W-:Y:S04]  /*0950*/  LDS.64 R28, [R0] ;  /* 0x00000000001c7984 */ /* 0x000fe80000000a00 */
[----:B------:R-:W0:Y:S04]  /*0960*/  LDS.128 R8, [R6] ;  /* 0x0000000006087984 */ /* 0x000e280000000c00 */
[----:B------:R-:W1:Y:S04]  /*0970*/  LDS.64 R22, [R0+0x80] ;  /* 0x0000800000167984 */ /* 0x000e680000000a00 */
[----:B------:R-:W-:Y:S04]  /*0980*/  LDS.64 R24, [R0+0x100] ;  /* 0x0001000000187984 */ /* 0x000fe80000000a00 */
        /* <DEDUP_REMOVED lines=64> */
[----:B------:R-:W-:Y:S01]  /*0d90*/  IADD3 R23, PT, PT, R23, R15, RZ ;  /* 0x0000000f17177210 */ /* 0x000fe20007ffe0ff */
[----:B0-----:R-:W-:Y:S02]  /*0da0*/  IMAD R25, R25, R8, RZ ;  /* 0x0000000819197224 */ /* 0x001fe400078e02ff */
[----:B------:R-:W-:-:S03]  /*0db0*/  IMAD.WIDE.U32 R14, R8, R24, R22 ;  /* 0x00000018080e7225 */ /* 0x000fc600078e0016 */
[----:B------:R-:W-:Y:S01]  /*0dc0*/  LDS.64 R22, [R0+0x780] ;  /* 0x0007800000167984 */ /* 0x000fe20000000a00 */
[----:B------:R-:W-:Y:S02]  /*0dd0*/  IMAD R25, R9, R24, R25 ;  /* 0x0000001809197224 */ /* 0x000fe400078e0219 */
[-C--:B-1----:R-:W-:Y:S01]  /*0de0*/  IMAD R13, R13, R10.reuse, RZ ;  /* 0x0000000a0d0d7224 */ /* 0x082fe200078e02ff */
[----:B------:R-:W-:Y:S02]  /*0df0*/  LDS.64 R8, [R0+0x700] ;  /* 0x0007000000087984 */ /* 0x000fe40000000a00 */
[----:B------:R-:W-:Y:S01]  /*0e00*/  IADD3 R15, PT, PT, R15, R25, RZ ;  /* 0x000000190f0f7210 */ /* 0x000fe20007ffe0ff */
[C---:B------:R-:W-:Y:S02]  /*0e10*/  IMAD R25, R12.reuse, R11, R13 ;  /* 0x0000000b0c197224 */ /* 0x040fe400078e020d */
[----:B------:R-:W-:-:S03]  /*0e20*/  IMAD.WIDE.U32 R10, R12, R10, R14 ;  /* 0x0000000a0c0a7225 */ /* 0x000fc600078e000e */
        /* <DEDUP_REMOVED lines=102> */
[----:B-1----:R1:W2:Y:S01]  /*1490*/  LDG.E.64 R26, desc[UR12][R20.64] ;  /* 0x0000000c141a7981 */ /* 0x0022a2000c1e1b00 */
[----:B0-----:R-:W-:Y:S01]  /*14a0*/  IMAD R13, R13, R8, RZ ;  /* 0x000000080d0d7224 */ /* 0x001fe200078e02ff */
[----:B------:R-:W-:Y:S02]  /*14b0*/  IADD3 R15, PT, PT, R15, R25, RZ ;  /* 0x000000190f0f7210 */ /* 0x000fe40007ffe0ff */
[----:B------:R-:W-:Y:S01]  /*14c0*/  IADD3 R2, P1, PT, R2, -0x4, RZ ;  /* 0xfffffffc02027810 */ /* 0x000fe20007f3e0ff */
[-C--:B------:R-:W-:Y:S01]  /*14d0*/  IMAD R9, R9, R12.reuse, R13 ;  /* 0x0000000c09097224 */ /* 0x080fe200078e020d */
[----:B------:R-:W-:Y:S01]  /*14e0*/  IADD3 R18, P2, PT, R18, 0x200, RZ ;  /* 0x0000020012127810 */ /* 0x000fe20007f5e0ff */
[----:B------:R-:W-:Y:S01]  /*14f0*/  IMAD.WIDE.U32 R24, R8, R12, R14 ;  /* 0x0000000c08187225 */ /* 0x000fe200078e000e */
[----:B------:R-:W-:-:S02]  /*1500*/  IADD3.X R3, PT, PT, R3, -0x1, RZ, P1, !PT ;  /* 0xffffffff03037810 */ /* 0x000fc40000ffe4ff */
[----:B------:R-:W-:Y:S02]  /*1510*/  ISETP.GT.U32.AND P1, PT, R2, 0x3, PT ;  /* 0x000000030200780c */ /* 0x000fe40003f24070 */
[----:B------:R-:W-:Y:S01]  /*1520*/  IADD3 R25, PT, PT, R25, R9, RZ ;  /* 0x0000000919197210 */ /* 0x000fe20007ffe0ff */
[-C--:B------:R-:W-:Y:S01]  /*1530*/  IMAD R9, R23, R10.reuse, RZ ;  /* 0x0000000a17097224 */ /* 0x080fe200078e02ff */
[----:B------:R-:W-:Y:S02]  /*1540*/  ISETP.GT.AND.EX P1, PT, R3, RZ, PT, P1 ;  /* 0x000000ff0300720c */ /* 0x000fe40003f24310 */
[----:B-1----:R-:W-:Y:S01]  /*1550*/  IADD3 R20, P3, PT, R20, UR5, RZ ;  /* 0x0000000514147c10 */ /* 0x002fe2000ff7e0ff */
[C---:B------:R-:W-:Y:S01]  /*1560*/  IMAD R8, R22.reuse, R11, R9 ;  /* 0x0000000b16087224 */ /* 0x040fe200078e0209 */
[----:B------:R-:W-:Y:S01]  /*1570*/  IADD3.X R19, PT, PT, RZ, R19, RZ, P2, !PT ;  /* 0x00000013ff137210 */ /* 0x000fe200017fe4ff */
[----:B------:R-:W-:Y:S01]  /*1580*/  IMAD.WIDE.U32 R10, R22, R10, R24 ;  /* 0x0000000a160a7225 */ /* 0x000fe200078e0018 */
[----:B------:R-:W-:-:S04]  /*1590*/  IADD3.X R21, PT, PT, R21, UR7, RZ, P3, !PT ;  /* 0x0000000715157c10 */ /* 0x000fc80009ffe4ff */
        /* <DEDUP_REMOVED lines=85> */
[----:B------:R-:W-:-:S05]  /*1af0*/  IMAD.WIDE.U32 R8, R8, R24, R14 ;  /* 0x0000001808087225 */ /* 0x000fca00078e000e */
[----:B------:R-:W-:Y:S01]  /*1b00*/  IADD3 R9, PT, PT, R9, R25, RZ ;  /* 0x0000001909097210 */ /* 0x000fe20007ffe0ff */
[----:B-1----:R-:W-:-:S04]  /*1b10*/  IMAD R13, R23, R10, RZ ;  /* 0x0000000a170d7224 */ /* 0x002fc800078e02ff */
[C---:B------:R-:W-:Y:S02]  /*1b20*/  IMAD R13, R22.reuse, R11, R13 ;  /* 0x0000000b160d7224 */ /* 0x040fe400078e020d */
[----:B------:R-:W-:-:S05]  /*1b30*/  IMAD.WIDE.U32 R22, R22, R10, R8 ;  /* 0x0000000a16167225 */ /* 0x000fca00078e0008 */
[----:B------:R-:W-:Y:S01]  /*1b40*/  IADD3 R23, PT, PT, R23, R13, RZ ;  /* 0x0000000d17177210 */ /* 0x000fe20007ffe0ff */
[----:B------:R-:W-:Y:S06]  /*1b50*/  BAR.SYNC.DEFER_BLOCKING 0x0 ;  /* 0x0000000000007b1d */ /* 0x000fec0000010000 */
[----:B------:R-:W-:Y:S05]  /*1b60*/  @P1 BRA `(.L_x_5) ;  /* 0xffffffe400e41947 */ /* 0x000fea000383ffff */
.L_x_4:
[----:B------:R-:W-:-:S04]  /*1b70*/  ISETP.GT.U32.AND P1, PT, R2, 0x1, PT ;  /* 0x000000010200780c */ /* 0x000fc80003f24070 */
[----:B------:R-:W-:-:S13]  /*1b80*/  ISETP.GT.AND.EX P1, PT, R3, RZ, PT, P1 ;  /* 0x000000ff0300720c */ /* 0x000fda0003f24310 */
[----:B------:R-:W-:Y:S05]  /*1b90*/  @!P1 BRA `(.L_x_6) ;  /* 0x0000000c00149947 */ /* 0x000fea0003800000 */
[----:B------:R-:W2:Y:S04]  /*1ba0*/  LDG.E.64 R24, desc[UR12][R18.64] ;  /* 0x0000000c12187981 */ /* 0x000ea8000c1e1b00 */
[----:B------:R-:W3:Y:S04]  /*1bb0*/  LDG.E.64 R26, desc[UR12][R20.64] ;  /* 0x0000000c141a7981 */ /* 0x000ee8000c1e1b00 */
[----:B--2---:R-:W-:Y:S04]  /*1bc0*/  STS.64 [R5], R24 ;  /* 0x0000001805007388 */ /* 0x004fe80000000a00 */
[----:B---3--:R-:W-:Y:S01]  /*1bd0*/  STS.64 [R4], R26 ;  /* 0x0000001a04007388 */ /* 0x008fe20000000a00 */
[----:B------:R-:W-:Y:S06]  /*1be0*/  BAR.SYNC.DEFER_BLOCKING 0x0 ;  /* 0x0000000000007b1d */ /* 0x000fec0000010000 */
[----:B------:R-:W-:Y:S04]  /*1bf0*/  LDS.64 R14, [R0] ;  /* 0x00000000000e7984 */ /* 0x000fe80000000a00 */
[----:B------:R-:W0:Y:S04]  /*1c00*/  LDS.128 R8, [R6] ;  /* 0x0000000006087984 */ /* 0x000e280000000c00 */
[----:B------:R-:W1:Y:S01]  /*1c10*/  LDS.64 R12, [R0+0x80] ;  /* 0x00008000000c7984 */ /* 0x000e620000000a00 */
[----:B0-----:R-:W-:-:S02]  /*1c20*/  IMAD R15, R15, R8, RZ ;  /* 0x000000080f0f7224 */ /* 0x001fc400078e02ff */
[----:B------:R-:W-:-:S04]  /*1c30*/  IMAD.WIDE.U32 R22, R8, R14, R22 ;  /* 0x0000000e08167225 */ /* 0x000fc800078e0016 */
[----:B------:R-:W-:Y:S02]  /*1c40*/  IMAD R15, R9, R14, R15 ;  /* 0x0000000e090f7224 */ /* 0x000fe400078e020f */
[----:B-1----:R-:W-:-:S03]  /*1c50*/  IMAD R13, R13, R10, RZ ;  /* 0x0000000a0d0d7224 */ /* 0x002fc600078e02ff */
[----:B------:R-:W-:Y:S01]  /*1c60*/  IADD3 R23, PT, PT, R23, R15, RZ ;  /* 0x0000000f17177210 */ /* 0x000fe20007ffe0ff */
[C---:B------:R-:W-:Y:S01]  /*1c70*/  IMAD R13, R12.reuse, R11, R13 ;  /* 0x0000000b0c0d7224 */ /* 0x040fe200078e020d */
[----:B------:R-:W-:Y:S01]  /*1c80*/  LDS.64 R14, [R0+0x100] ;  /* 0x00010000000e7984 */ /* 0x000fe20000000a00 */
[----:B------:R-:W-:-:S03]  /*1c90*/  IMAD.WIDE.U32 R24, R12, R10, R22 ;  /* 0x0000000a0c187225 */ /* 0x000fc600078e0016 */
[----:B------:R-:W0:Y:S02]  /*1ca0*/  LDS.128 R8, [R6+0x10] ;  /* 0x0000100006087984 */ /* 0x000e240000000c00 */
[----:B------:R-:W-:Y:S02]  /*1cb0*/  IADD3 R25, PT, PT, R25, R13, RZ ;  /* 0x0000000d19197210 */ /* 0x000fe40007ffe0ff */
[----:B------:R-:W1:Y:S01]  /*1cc0*/  LDS.64 R22, [R0+0x180] ;  /* 0x0001800000167984 */ /* 0x000e620000000a00 */
[----:B0-----:R-:W-:Y:S02]  /*1cd0*/  IMAD R13, R15, R8, RZ ;  /* 0x000000080f0d7224 */ /* 0x001fe400078e02ff */
        /* <DEDUP_REMOVED lines=9> */
[----:B------:R-:W1:Y:S04]  /*1d70*/  LDS.64 R22, [R0+0x280] ;  /* 0x0002800000167984 */ /* 0x000e680000000a00 */
[----:B------:R-:W-:Y:S01]  /*1d80*/  LDS.64 R14, [R0+0x380] ;  /* 0x00038000000e7984 */ /* 0x000fe20000000a00 */
[----:B0-----:R-:W-:-:S04]  /*1d90*/  IMAD R13, R13, R8, RZ ;  /* 0x000000080d0d7224 */ /* 0x001fc800078e02ff */
[-C--:B------:R-:W-:Y:S02]  /*1da0*/  IMAD R13, R9, R12.reuse, R13 ;  /* 0x0000000c090d7224 */ /* 0x080fe400078e020d */
[----:B------:R-:W-:-:S04]  /*1db0*/  IMAD.WIDE.U32 R8, R8, R12, R24 ;  /* 0x0000000c08087225 */ /* 0x000fc800078e0018 */
[-C--:B-1----:R-:W-:Y:S01]  /*1dc0*/  IMAD R25, R23, R10.reuse, RZ ;  /* 0x0000000a17197224 */ /* 0x082fe200078e02ff */
[----:B------:R-:W-:Y:S02]  /*1dd0*/  IADD3 R9, PT, PT, R9, R13, RZ ;  /* 0x0000000d09097210 */ /* 0x000fe40007ffe0ff */
[----:B------:R-:W-:Y:S01]  /*1de0*/  LDS.64 R12, [R0+0x300] ;  /* 0x00030000000c7984 */ /* 0x000fe20000000a00 */
[C---:B------:R-:W-:Y:S02]  /*1df0*/  IMAD R25, R22.reuse, R11, R25 ;  /* 0x0000000b16197224 */ /* 0x040fe400078e0219 */
[----:B------:R-:W-:Y:S02]  /*1e00*/  IMAD.WIDE.U32 R22, R22, R10, R8 ;  /* 0x0000000a16167225 */ /* 0x000fe400078e0008 */
[----:B------:R-:W0:Y:S03]  /*1e10*/  LDS.128 R8, [R6+0x30] ;  /* 0x0000300006087984 */ /* 0x000e260000000c00 */
[----:B------:R-:W-:Y:S01]  /*1e20*/  IADD3 R23, PT, PT, R23, R25, RZ ;  /* 0x0000001917177210 */ /* 0x000fe20007ffe0ff */
[----:B0-----:R-:W-:-:S02]  /*1e30*/  IMAD R13, R13, R8, RZ ;  /* 0x000000080d0d7224 */ /* 0x001fc400078e02ff */
[----:B------:R-:W-:Y:S02]  /*1e40*/  IMAD R25, R15, R10, RZ ;  /* 0x0000000a0f197224 */ /* 0x000fe400078e02ff */
[-C--:B------:R-:W-:Y:S02]  /*1e50*/  IMAD R13, R9, R12.reuse, R13 ;  /* 0x0000000c090d7224 */ /* 0x080fe400078e020d */
[----:B------:R-:W-:Y:S02]  /*1e60*/  IMAD.WIDE.U32 R8, R8, R12, R22 ;  /* 0x0000000c08087225 */ /* 0x000fe400078e0016 */
[----:B------:R-:W-:Y:S02]  /*1e70*/  LDS.64 R22, [R0+0x480] ;  /* 0x0004800000167984 */ /* 0x000fe40000000a00 */
[C---:B------:R-:W-:Y:S01]  /*1e80*/  IMAD R25, R14.reuse, R11, R25 ;  /* 0x0000000b0e197224 */ /* 0x040fe200078e0219 */
[----:B------:R-:W-:Y:S02]  /*1e90*/  IADD3 R9, PT, PT, R9, R13, RZ ;  /* 0x0000000d09097210 */ /* 0x000fe40007ffe0ff */
[----:B------:R-:W-:Y:S01]  /*1ea0*/  LDS.64 R12, [R0+0x400] ;  /* 0x00040000000c7984 */ /* 0x000fe20000000a00 */
[----:B------:R-:W-:-:S03]  /*1eb0*/  IMAD.WIDE.U32 R14, R14, R10, R8 ;  /* 0x0000000a0e0e7225 */ /* 0x000fc600078e0008 */
[----:B------:R-:W0:Y:S02]  /*1ec0*/  LDS.128 R8, [R6+0x40] ;  /* 0x0000400006087984 */ /* 0x000e240000000c00 */
[----:B------:R-:W-:Y:S01]  /*1ed0*/  IADD3 R15, PT, PT, R15, R25, RZ ;  /* 0x000000190f0f7210 */ /* 0x000fe20007ffe0ff */
[----:B0-----:R-:W-:Y:S02]  /*1ee0*/  IMAD R13, R13, R8, RZ ;  /* 0x000000080d0d7224 */ /* 0x001fe400078e02ff */
[----:B------:R-:W-:Y:S02]  /*1ef0*/  IMAD R25, R23, R10, RZ ;  /* 0x0000000a17197224 */ /* 0x000fe400078e02ff */
[-C--:B------:R-:W-:Y:S02]  /*1f00*/  IMAD R13, R9, R12.reuse, R13 ;  /* 0x0000000c090d7224 */ /* 0x080fe400078e020d */
[----:B------:R-:W-:Y:S02]  /*1f10*/  IMAD.WIDE.U32 R8, R8, R12, R14 ;  /* 0x0000000c08087225 */ /* 0x000fe400078e000e */
[----:B------:R-:W-:Y:S02]  /*1f20*/  LDS.64 R14, [R0+0x580] ;  /* 0x00058000000e7984 */ /* 0x000fe40000000a00 */
[----:B------:R-:W-:Y:S01]  /*1f30*/  IMAD R25, R22, R11, R25 ;  /* 0x0000000b16197224 */ /* 0x000fe200078e0219 */
[----:B------:R-:W-:-:S02]  /*1f40*/  IADD3 R9, PT, PT, R9, R13, RZ ;  /* 0x0000000d09097210 */ /* 0x000fc40007ffe0ff */
[----:B------:R-:W-:Y:S01]  /*1f50*/  LDS.64 R12, [R0+0x500] ;  /* 0x00050000000c7984 */ /* 0x000fe20000000a00 */
[----:B------:R-:W-:-:S03]  /*1f60*/  IMAD.WIDE.U32 R22, R22, R10, R8 ;  /* 0x0000000a16167225 */ /* 0x000fc600078e0008 */
[----:B------:R-:W0:Y:S02]  /*1f70*/  LDS.128 R8, [R6+0x50] ;  /* 0x0000500006087984 */ /* 0x000e240000000c00 */
[----:B------:R-:W-:Y:S02]  /*1f80*/  IADD3 R23, PT, PT, R23, R25, RZ ;  /* 0x0000001917177210 */ /* 0x000fe40007ffe0ff */
[----:B------:R-:W-:Y:S01]  /*1f90*/  LDS.64 R24, [R0+0x680] ;  /* 0x0006800000187984 */ /* 0x000fe20000000a00 */
[----:B0-----:R-:W-:-:S04]  /*1fa0*/  IMAD R13, R13, R8, RZ ;  /* 0x000000080d0d7224 */ /* 0x001fc800078e02ff */
[-C--:B------:R-:W-:Y:S02]  /*1fb0*/  IMAD R13, R9, R12.reuse, R13 ;  /* 0x0000000c090d7224 */ /* 0x080fe400078e020d */
[----:B------:R-:W-:-:S04]  /*1fc0*/  IMAD.WIDE.U32 R8, R8, R12, R22 ;  /* 0x0000000c08087225 */ /* 0x000fc800078e0016 */
[-C--:B------:R-:W-:Y:S01]  /*1fd0*/  IMAD R23, R15, R10.reuse, RZ ;  /* 0x0000000a0f177224 */ /* 0x080fe200078e02ff */
[----:B------:R-:W-:Y:S02]  /*1fe0*/  IADD3 R9, PT, PT, R9, R13, RZ ;  /* 0x0000000d09097210 */ /* 0x000fe40007ffe0ff */
[----:B------:R-:W-:Y:S01]  /*1ff0*/  LDS.64 R12, [R0+0x600] ;  /* 0x00060000000c7984 */ /* 0x000fe20000000a00 */
[C---:B------:R-:W-:Y:S02]  /*2000*/  IMAD R23, R14.reuse, R11, R23 ;  /* 0x0000000b0e177224 */ /* 0x040fe400078e0217 */
[----:B------:R-:W-:Y:S02]  /*2010*/  IMAD.WIDE.U32 R14, R14, R10, R8 ;  /* 0x0000000a0e0e7225 */ /* 0x000fe400078e0008 */
[----:B------:R-:W0:Y:S03]  /*2020*/  LDS.128 R8, [R6+0x60] ;  /* 0x0000600006087984 */ /* 0x000e260000000c00 */
[----:B------:R-:W-:-:S02]  /*2030*/  IADD3 R15, PT, PT, R15, R23, RZ ;  /* 0x000000170f0f7210 */ /* 0x000fc40007ffe0ff */
        /* <DEDUP_REMOVED lines=22> */
[----:B------:R-:W-:-:S02]  /*21a0*/  PLOP3.LUT P0, PT, PT, PT, PT, 0x8, 0x80 ;  /* 0x000000000080781c */ /* 0x000fc40003f0e170 */
[----:B-1----:R-:W-:Y:S02]  /*21b0*/  IADD3 R20, P3, PT, R20, UR5, RZ ;  /* 0x0000000514147c10 */ /* 0x002fe4000ff7e0ff */
[----:B------:R-:W-:Y:S01]  /*21c0*/  IADD3 R25, PT, PT, R25, R9, RZ ;  /* 0x0000000919197210 */ /* 0x000fe20007ffe0ff */
[-C--:B------:R-:W-:Y:S01]  /*21d0*/  IMAD R9, R23, R10.reuse, RZ ;  /* 0x0000000a17097224 */ /* 0x080fe200078e02ff */
[----:B------:R-:W-:Y:S02]  /*21e0*/  IADD3.X R3, PT, PT, R3, -0x1, RZ, P1, !PT ;  /* 0xffffffff03037810 */ /* 0x000fe40000ffe4ff */
[----:B------:R-:W-:Y:S01]  /*21f0*/  IADD3.X R19, PT, PT, RZ, R19, RZ, P2, !PT ;  /* 0x00000013ff137210 */ /* 0x000fe200017fe4ff */
[C---:B------:R-:W-:Y:S01]  /*2200*/  IMAD R8, R22.reuse, R11, R9 ;  /* 0x0000000b16087224 */ /* 0x040fe200078e0209 */
[----:B------:R-:W-:Y:S01]  /*2210*/  IADD3.X R21, PT, PT, R21, UR7, RZ, P3, !PT ;  /* 0x0000000715157c10 */ /* 0x000fe20009ffe4ff */
        /* <DEDUP_REMOVED lines=76> */
[----:B------:R-:W-:-:S05]  /*26e0*/  IMAD.WIDE.U32 R12, R12, R26, R10 ;  /* 0x0000001a0c0c7225 */ /* 0x000fca00078e000a */
[----:B------:R-:W-:Y:S01]  /*26f0*/  IADD3 R13, PT, PT, R13, R9, RZ ;  /* 0x000000090d0d7210 */ /* 0x000fe20007ffe0ff */
[-C--:B-1----:R-:W-:Y:S01]  /*2700*/  IMAD R23, R23, R14.reuse, RZ ;  /* 0x0000000e17177224 */ /* 0x082fe200078e02ff */
[----:B------:R-:W0:Y:S03]  /*2710*/  LDS.128 R8, [R6+0x70] ;  /* 0x0000700006087984 */ /* 0x000e260000000c00 */
[C---:B------:R-:W-:Y:S02]  /*2720*/  IMAD R15, R22.reuse, R15, R23 ;  /* 0x0000000f160f7224 */ /* 0x040fe400078e0217 */
[----:B------:R-:W-:Y:S02]  /*2730*/  IMAD.WIDE.U32 R12, R22, R14, R12 ;  /* 0x0000000e160c7225 */ /* 0x000fe400078e000c */
[----:B------:R-:W1:Y:S03]  /*2740*/  LDS.64 R22, [R0+0x780] ;  /* 0x0007800000167984 */ /* 0x000e660000000a00 */
[----:B------:R-:W-:Y:S01]  /*2750*/  IADD3 R13, PT, PT, R13, R15, RZ ;  /* 0x0000000f0d0d7210 */ /* 0x000fe20007ffe0ff */
[----:B0-----:R-:W-:-:S04]  /*2760*/  IMAD R25, R25, R8, RZ ;  /* 0x0000000819197224 */ /* 0x001fc800078e02ff */
[-C--:B------:R-:W-:Y:S02]  /*2770*/  IMAD R25, R9, R24.reuse, R25 ;  /* 0x0000001809197224 */ /* 0x080fe400078e0219 */
[----:B------:R-:W-:-:S04]  /*2780*/  IMAD.WIDE.U32 R8, R8, R24, R12 ;  /* 0x0000001808087225 */ /* 0x000fc800078e000c */
[----:B-1----:R-:W-:Y:S01]  /*2790*/  IMAD R13, R23, R10, RZ ;  /* 0x0000000a170d7224 */ /* 0x002fe200078e02ff */
[----:B------:R-:W-:-:S03]  /*27a0*/  IADD3 R9, PT, PT, R9, R25, RZ ;  /* 0x0000001909097210 */ /* 0x000fc60007ffe0ff */
[C---:B------:R-:W-:Y:S02]  /*27b0*/  IMAD R13, R22.reuse, R11, R13 ;  /* 0x0000000b160d7224 */ /* 0x040fe400078e020d */
[----:B------:R-:W-:-:S05]  /*27c0*/  IMAD.WIDE.U32 R22, R22, R10, R8 ;  /* 0x0000000a16167225 */ /* 0x000fca00078e0008 */
[----:B------:R-:W-:Y:S01]  /*27d0*/  IADD3 R23, PT, PT, R23, R13, RZ ;  /* 0x0000000d17177210 */ /* 0x000fe20007ffe0ff */
[----:B------:R-:W-:Y:S06]  /*27e0*/  BAR.SYNC.DEFER_BLOCKING 0x0 ;  /* 0x0000000000007b1d */ /* 0x000fec0000010000 */
.L_x_6:
[----:B------:R-:W-:-:S04]  /*27f0*/  ISETP.NE.U32.AND P1, PT, R2, RZ, PT ;  /* 0x000000ff0200720c */ /* 0x000fc80003f25070 */
[----:B------:R-:W-:-:S13]  /*2800*/  ISETP.NE.OR.EX P0, PT, R3, RZ, P0, P1 ;  /* 0x000000ff0300720c */ /* 0x000fda0000705710 */
[----:B------:R-:W-:Y:S05]  /*2810*/  @!P0 BRA `(.L_x_2) ;  /* 0x00000004009c8947 */ /* 0x000fea0003800000 */
.L_x_3:
[----:B------:R0:W2:Y:S04]  /*2820*/  LDG.E.64 R10, desc[UR12][R18.64] ;  /* 0x0000000c120a7981 */ /* 0x0000a8000c1e1b00 */
[----:B------:R1:W3:Y:S01]  /*2830*/  LDG.E.64 R26, desc[UR12][R20.64] ;  /* 0x0000000c141a7981 */ /* 0x0002e2000c1e1b00 */
[----:B------:R-:W-:-:S04]  /*2840*/  IADD3 R2, P0, PT, R2, -0x1, RZ ;  /* 0xffffffff02027810 */ /* 0x000fc80007f1e0ff */
[----:B------:R-:W-:Y:S02]  /*2850*/  IADD3.X R3, PT, PT, R3, -0x1, RZ, P0, !PT ;  /* 0xffffffff03037810 */ /* 0x000fe400007fe4ff */
[----:B------:R-:W-:Y:S02]  /*2860*/  ISETP.NE.U32.AND P0, PT, R2, RZ, PT ;  /* 0x000000ff0200720c */ /* 0x000fe40003f05070 */
[----:B0-----:R-:W-:Y:S02]  /*2870*/  IADD3 R18, P1, PT, R18, 0x80, RZ ;  /* 0x0000008012127810 */ /* 0x001fe40007f3e0ff */
[----:B------:R-:W-:Y:S02]  /*2880*/  ISETP.NE.AND.EX P0, PT, R3, RZ, PT, P0 ;  /* 0x000000ff0300720c */ /* 0x000fe40003f05300 */
[----:B-1----:R-:W-:Y:S02]  /*2890*/  IADD3 R20, P2, PT, R20, UR5, RZ ;  /* 0x0000000514147c10 */ /* 0x002fe4000ff5e0ff */
[----:B------:R-:W-:-:S02]  /*28a0*/  IADD3.X R19, PT, PT, RZ, R19, RZ, P1, !PT ;  /* 0x00000013ff137210 */ /* 0x000fc40000ffe4ff */
[----:B------:R-:W-:Y:S01]  /*28b0*/  IADD3.X R21, PT, PT, R21, UR7, RZ, P2, !PT ;  /* 0x0000000715157c10 */ /* 0x000fe200097fe4ff */
        /* <DEDUP_REMOVED lines=93> */
.L_x_2:
[----:B------:R-:W0:Y:S01]  /*2e90*/  LDCU.64 UR6, c[0x0][0x3a0] ;  /* 0x00007400ff0677ac */ /* 0x000e220008000a00 */
[----:B------:R-:W-:Y:S02]  /*2ea0*/  MOV R2, R16 ;  /* 0x0000001000027202 */ /* 0x000fe40000000f00 */
[----:B------:R-:W-:Y:S01]  /*2eb0*/  MOV R3, RZ ;  /* 0x000000ff00037202 */ /* 0x000fe20000000f00 */
[----:B------:R-:W1:Y:S02]  /*2ec0*/  LDCU.64 UR4, c[0x0][0x390] ;  /* 0x00007200ff0477ac */ /* 0x000e640008000a00 */
[----:B0-----:R-:W-:-:S04]  /*2ed0*/  IMAD.WIDE.U32 R2, R7, UR6, R2 ;  /* 0x0000000607027c25 */ /* 0x001fc8000f8e0002 */
[----:B------:R-:W-:Y:S01]  /*2ee0*/  IMAD R7, R7, UR7, R3 ;  /* 0x0000000707077c24 */ /* 0x000fe2000f8e0203 */
[----:B-1----:R-:W-:-:S04]  /*2ef0*/  LEA R4, P0, R2, UR4, 0x3 ;  /* 0x0000000402047c11 */ /* 0x002fc8000f8018ff */
[----:B------:R-:W-:-:S05]  /*2f00*/  LEA.HI.X R5, R2, UR5, R7, 0x3, P0 ;  /* 0x0000000502057c11 */ /* 0x000fca00080f1c07 */
[----:B------:R-:W-:Y:S01]  /*2f10*/  STG.E.64 desc[UR12][R4.64], R22 ;  /* 0x0000001604007986 */ /* 0x000fe2000c101b0c */
[----:B------:R-:W-:Y:S05]  /*2f20*/  EXIT ;  /* 0x000000000000794d */ /* 0x000fea0003800000 */
.L_x_7:
        /* <DEDUP_REMOVED lines=13> */
.L_x_10:


//--------------------- .nv.shared.reserved.0     --------------------------
	.section	.nv.shared.reserved.0,"aw",@nobits
	.weak		__nv_reservedSMEM_offset_0_alias
	.size		__nv_reservedSMEM_offset_0_alias, 0, 64
	.other		__nv_reservedSMEM_offset_0_alias,@"STO_CUDA_RESERVED_SHARED STV_DEFAULT"
__nv_reservedSMEM_offset_0_alias:
	.zero		0
	.zero		64


//--------------------- .nv.shared._Z9transposePlS_ll --------------------------
	.section	.nv.shared._Z9transposePlS_ll,"aw",@nobits
	.sectionflags	@""
	.align	8
.nv.shared._Z9transposePlS_ll:
	.zero		3200


//--------------------- .nv.shared._Z20tile_matrix_multiplyPlS_S_lll --------------------------
	.section	.nv.shared._Z20tile_matrix_multiplyPlS_S_lll,"aw",@nobits
	.sectionflags	@""
	.align	8
.nv.shared._Z20tile_matrix_multiplyPlS_S_lll:
	.zero		5120


//--------------------- .nv.constant0._Z3addPlS_S_ll --------------------------
	.section	.nv.constant0._Z3addPlS_S_ll,"a",@progbits
	.sectionflags	@""
	.align	4
.nv.constant0._Z3addPlS_S_ll:
	.zero		936


//--------------------- .nv.constant0._Z9transposePlS_ll --------------------------
	.section	.nv.constant0._Z9transposePlS_ll,"a",@progbits
	.sectionflags	@""
	.align	4
.nv.constant0._Z9transposePlS_ll:
	.zero		928


//--------------------- .nv.constant0._Z20tile_matrix_multiplyPlS_S_lll --------------------------
	.section	.nv.constant0._Z20tile_matrix_multiplyPlS_S_lll,"a",@progbits
	.sectionflags	@""
	.align	4
.nv.constant0._Z20tile_matrix_multiplyPlS_S_lll:
	.zero		944


//--------------------- SYMBOLS --------------------------

	.type		.nv.reservedSmem.offset0,@object
	.size		.nv.reservedSmem.offset0,0x4
	.type		.nv.reservedSmem.cap,@object
	.size		.nv.reservedSmem.cap,0x4
